//
// Generated by NVIDIA NVVM Compiler
//
// Compiler Build ID: CL-36424714
// Cuda compilation tools, release 13.0, V13.0.88
// Based on NVVM 20.0.0
//

.version 9.0
.target sm_100
.address_size 64

	// .globl	_Z6kernelv
.extern .func  (.param .b32 func_retval0) vprintf
(
	.param .b64 vprintf_param_0,
	.param .b64 vprintf_param_1
)
;
.global .align 1 .b8 $str[21] = {80, 97, 115, 115, 119, 111, 114, 100, 32, 70, 111, 117, 110, 100, 32, 58, 32, 37, 115, 10};
.global .align 1 .b8 $str$1[20] = {80, 97, 115, 115, 119, 111, 114, 100, 32, 70, 111, 117, 110, 100, 58, 32, 37, 115, 10};

.visible .entry _Z6kernelv()
{
	.local .align 8 .b8 	__local_depot0[96];
	.reg .b64 	%SP;
	.reg .b64 	%SPL;
	.reg .pred 	%p<154>;
	.reg .b16 	%rs<446>;
	.reg .b32 	%r<115>;
	.reg .b64 	%rd<471>;

	mov.u64 	%SPL, __local_depot0;
	cvta.local.u64 	%SP, %SPL;
	add.u64 	%rd1, %SPL, 0;
	add.u64 	%rd2, %SPL, 7;
	add.u64 	%rd3, %SPL, 14;
	add.u64 	%rd4, %SPL, 21;
	add.u64 	%rd5, %SPL, 32;
	add.u64 	%rd177, %SPL, 40;
	add.u64 	%rd6, %SPL, 66;
	add.u64 	%rd7, %SPL, 76;
	add.u64 	%rd8, %SPL, 88;
	mov.b16 	%rs89, 66;
	mov.b16 	%rs90, 65;
	st.local.v2.u8 	[%rd177], {%rs90, %rs89};
	mov.b16 	%rs91, 68;
	mov.b16 	%rs92, 67;
	st.local.v2.u8 	[%rd177+2], {%rs92, %rs91};
	mov.b16 	%rs93, 70;
	mov.b16 	%rs94, 69;
	st.local.v2.u8 	[%rd177+4], {%rs94, %rs93};
	mov.b16 	%rs95, 72;
	mov.b16 	%rs96, 71;
	st.local.v2.u8 	[%rd177+6], {%rs96, %rs95};
	mov.b16 	%rs97, 74;
	mov.b16 	%rs98, 73;
	st.local.v2.u8 	[%rd177+8], {%rs98, %rs97};
	mov.b16 	%rs99, 76;
	mov.b16 	%rs100, 75;
	st.local.v2.u8 	[%rd177+10], {%rs100, %rs99};
	mov.b16 	%rs101, 78;
	mov.b16 	%rs102, 77;
	st.local.v2.u8 	[%rd177+12], {%rs102, %rs101};
	mov.b16 	%rs103, 80;
	mov.b16 	%rs104, 79;
	st.local.v2.u8 	[%rd177+14], {%rs104, %rs103};
	mov.b16 	%rs105, 83;
	mov.b16 	%rs106, 81;
	st.local.v2.u8 	[%rd177+16], {%rs106, %rs105};
	mov.b16 	%rs107, 85;
	mov.b16 	%rs108, 84;
	st.local.v2.u8 	[%rd177+18], {%rs108, %rs107};
	mov.b16 	%rs109, 87;
	mov.b16 	%rs110, 86;
	st.local.v2.u8 	[%rd177+20], {%rs110, %rs109};
	mov.b16 	%rs111, 89;
	mov.b16 	%rs112, 88;
	st.local.v2.u8 	[%rd177+22], {%rs112, %rs111};
	mov.b16 	%rs113, 0;
	mov.b16 	%rs114, 90;
	st.local.v2.u8 	[%rd177+24], {%rs114, %rs113};
	mov.b16 	%rs115, 49;
	mov.b16 	%rs116, 48;
	st.local.v2.u8 	[%rd6], {%rs116, %rs115};
	mov.b16 	%rs117, 51;
	mov.b16 	%rs118, 50;
	st.local.v2.u8 	[%rd6+2], {%rs118, %rs117};
	mov.b16 	%rs119, 53;
	mov.b16 	%rs120, 52;
	st.local.v2.u8 	[%rd6+4], {%rs120, %rs119};
	mov.b16 	%rs121, 55;
	mov.b16 	%rs122, 54;
	st.local.v2.u8 	[%rd6+6], {%rs122, %rs121};
	mov.b16 	%rs123, 57;
	mov.b16 	%rs124, 56;
	st.local.v2.u8 	[%rd6+8], {%rs124, %rs123};
	st.local.u8 	[%rd7+6], %rs113;
	mov.u32 	%r8, %ctaid.x;
	cvt.u64.u32 	%rd181, %r8;
	add.s64 	%rd182, %rd177, %rd181;
	mov.u32 	%r9, %tid.x;
	cvt.u64.u32 	%rd183, %r9;
	add.s64 	%rd184, %rd177, %rd183;
	ld.local.u8 	%rs4, [%rd182];
	ld.local.u8 	%rs5, [%rd184];
	mov.b32 	%r112, 0;
$L__BB0_1:
	cvt.u64.u32 	%rd185, %r112;
	add.s64 	%rd186, %rd6, %rd185;
	ld.local.u8 	%rs6, [%rd186];
	mov.b32 	%r113, 0;
$L__BB0_2:
	cvt.u64.u32 	%rd187, %r113;
	add.s64 	%rd188, %rd6, %rd187;
	ld.local.u8 	%rs7, [%rd188];
	mov.b32 	%r114, 0;
$L__BB0_3:
	setp.ne.s16 	%p1, %rs4, 77;
	cvt.u64.u32 	%rd189, %r114;
	add.s64 	%rd190, %rd6, %rd189;
	st.local.u8 	[%rd7], %rs4;
	st.local.u8 	[%rd7+1], %rs5;
	st.local.u8 	[%rd7+2], %rs6;
	st.local.u8 	[%rd7+3], %rs7;
	ld.local.u8 	%rs8, [%rd190];
	st.local.u8 	[%rd7+4], %rs8;
	mov.b16 	%rs125, 48;
	st.local.u8 	[%rd7+5], %rs125;
	mov.b16 	%rs126, 67;
	st.local.u8 	[%rd1], %rs126;
	mov.b16 	%rs127, 83;
	st.local.u8 	[%rd1+1], %rs127;
	mov.b16 	%rs128, 50;
	st.local.u8 	[%rd1+2], %rs128;
	mov.b16 	%rs129, 53;
	st.local.u8 	[%rd1+3], %rs129;
	st.local.u8 	[%rd1+4], %rs125;
	st.local.u8 	[%rd1+5], %rs129;
	mov.b16 	%rs130, 0;
	st.local.u8 	[%rd1+6], %rs130;
	mov.b16 	%rs131, 72;
	st.local.u8 	[%rd2], %rs131;
	mov.b16 	%rs132, 80;
	st.local.u8 	[%rd2+1], %rs132;
	mov.b16 	%rs133, 55;
	st.local.u8 	[%rd2+2], %rs133;
	st.local.u8 	[%rd2+3], %rs133;
	mov.b16 	%rs134, 49;
	st.local.u8 	[%rd2+4], %rs134;
	mov.b16 	%rs135, 57;
	st.local.u8 	[%rd2+5], %rs135;
	st.local.u8 	[%rd2+6], %rs130;
	mov.b16 	%rs136, 77;
	st.local.u8 	[%rd3], %rs136;
	mov.b16 	%rs137, 78;
	st.local.u8 	[%rd3+1], %rs137;
	st.local.u8 	[%rd3+2], %rs125;
	st.local.u8 	[%rd3+3], %rs125;
	st.local.u8 	[%rd3+4], %rs125;
	st.local.u8 	[%rd3+5], %rs135;
	st.local.u8 	[%rd3+6], %rs130;
	st.local.u8 	[%rd4], %rs137;
	mov.b16 	%rs138, 89;
	st.local.u8 	[%rd4+1], %rs138;
	st.local.u8 	[%rd4+2], %rs128;
	st.local.u8 	[%rd4+3], %rs125;
	st.local.u8 	[%rd4+4], %rs128;
	st.local.u8 	[%rd4+5], %rs134;
	st.local.u8 	[%rd4+6], %rs130;
	@%p1 bra 	$L__BB0_7;
	add.s64 	%rd392, %rd7, 1;
	add.s64 	%rd391, %rd3, 1;
	mov.b16 	%rs406, 77;
$L__BB0_5:
	and.b16  	%rs140, %rs406, 255;
	setp.ne.s16 	%p2, %rs140, 0;
	@%p2 bra 	$L__BB0_6;
	bra.uni 	$L__BB0_13;
$L__BB0_6:
	ld.local.u8 	%rs406, [%rd392];
	ld.local.u8 	%rs141, [%rd391];
	setp.eq.s16 	%p3, %rs406, %rs141;
	add.s64 	%rd392, %rd392, 1;
	add.s64 	%rd391, %rd391, 1;
	@%p3 bra 	$L__BB0_5;
$L__BB0_7:
	setp.eq.s16 	%p4, %rs4, 67;
	@%p4 bra 	$L__BB0_21;
	setp.eq.s16 	%p5, %rs4, 78;
	@%p5 bra 	$L__BB0_17;
	setp.ne.s16 	%p6, %rs4, 72;
	@%p6 bra 	$L__BB0_26;
	mov.b16 	%rs407, 72;
	mov.u64 	%rd393, %rd7;
	mov.u64 	%rd394, %rd2;
$L__BB0_11:
	and.b16  	%rs143, %rs407, 255;
	setp.ne.s16 	%p7, %rs143, 0;
	@%p7 bra 	$L__BB0_14;
	add.u64 	%rd199, %SP, 7;
	st.local.u64 	[%rd5], %rd199;
	mov.u64 	%rd200, $str;
	cvta.global.u64 	%rd201, %rd200;
	add.u64 	%rd202, %SP, 32;
	{ // callseq 2, 0
	.param .b64 param0;
	st.param.b64 	[param0], %rd201;
	.param .b64 param1;
	st.param.b64 	[param1], %rd202;
	.param .b32 retval0;
	call.uni (retval0), 
	vprintf, 
	(
	param0, 
	param1
	);
	ld.param.b32 	%r16, [retval0];
	} // callseq 2
	bra.uni 	$L__BB0_24;
$L__BB0_13:
	add.u64 	%rd203, %SP, 14;
	st.local.u64 	[%rd5], %rd203;
	mov.u64 	%rd204, $str;
	cvta.global.u64 	%rd205, %rd204;
	add.u64 	%rd206, %SP, 32;
	{ // callseq 3, 0
	.param .b64 param0;
	st.param.b64 	[param0], %rd205;
	.param .b64 param1;
	st.param.b64 	[param1], %rd206;
	.param .b32 retval0;
	call.uni (retval0), 
	vprintf, 
	(
	param0, 
	param1
	);
	ld.param.b32 	%r18, [retval0];
	} // callseq 3
	bra.uni 	$L__BB0_24;
$L__BB0_14:
	add.s64 	%rd17, %rd393, 1;
	add.s64 	%rd18, %rd394, 1;
	ld.local.u8 	%rs407, [%rd393+1];
	ld.local.u8 	%rs144, [%rd394+1];
	setp.eq.s16 	%p8, %rs407, %rs144;
	mov.u64 	%rd393, %rd17;
	mov.u64 	%rd394, %rd18;
	@%p8 bra 	$L__BB0_11;
	mov.b16 	%rs145, 72;
	mov.pred 	%p9, 0;
	@%p9 bra 	$L__BB0_21;
	setp.ne.s16 	%p10, %rs145, 78;
	@%p10 bra 	$L__BB0_26;
$L__BB0_17:
	mov.b16 	%rs408, 78;
	mov.u64 	%rd395, %rd7;
	mov.u64 	%rd396, %rd4;
$L__BB0_18:
	and.b16  	%rs147, %rs408, 255;
	setp.ne.s16 	%p11, %rs147, 0;
	@%p11 bra 	$L__BB0_19;
	bra.uni 	$L__BB0_246;
$L__BB0_19:
	add.s64 	%rd21, %rd395, 1;
	add.s64 	%rd22, %rd396, 1;
	ld.local.u8 	%rs408, [%rd395+1];
	ld.local.u8 	%rs148, [%rd396+1];
	setp.eq.s16 	%p12, %rs408, %rs148;
	mov.u64 	%rd395, %rd21;
	mov.u64 	%rd396, %rd22;
	@%p12 bra 	$L__BB0_18;
	setp.ne.s16 	%p13, %rs4, 67;
	@%p13 bra 	$L__BB0_26;
$L__BB0_21:
	mov.b16 	%rs409, 67;
	mov.u64 	%rd397, %rd1;
	mov.u64 	%rd398, %rd7;
$L__BB0_22:
	and.b16  	%rs150, %rs409, 255;
	setp.ne.s16 	%p14, %rs150, 0;
	@%p14 bra 	$L__BB0_25;
	add.u64 	%rd191, %SP, 0;
	st.local.u64 	[%rd5], %rd191;
	mov.u64 	%rd192, $str;
	cvta.global.u64 	%rd193, %rd192;
	add.u64 	%rd194, %SP, 32;
	{ // callseq 0, 0
	.param .b64 param0;
	st.param.b64 	[param0], %rd193;
	.param .b64 param1;
	st.param.b64 	[param1], %rd194;
	.param .b32 retval0;
	call.uni (retval0), 
	vprintf, 
	(
	param0, 
	param1
	);
	ld.param.b32 	%r12, [retval0];
	} // callseq 0
$L__BB0_24:
	add.u64 	%rd207, %SP, 76;
	st.local.u64 	[%rd8], %rd207;
	mov.u64 	%rd208, $str$1;
	cvta.global.u64 	%rd209, %rd208;
	add.u64 	%rd210, %SP, 88;
	{ // callseq 4, 0
	.param .b64 param0;
	st.param.b64 	[param0], %rd209;
	.param .b64 param1;
	st.param.b64 	[param1], %rd210;
	.param .b32 retval0;
	call.uni (retval0), 
	vprintf, 
	(
	param0, 
	param1
	);
	ld.param.b32 	%r20, [retval0];
	} // callseq 4
	bra.uni 	$L__BB0_26;
$L__BB0_25:
	add.s64 	%rd25, %rd398, 1;
	add.s64 	%rd26, %rd397, 1;
	ld.local.u8 	%rs409, [%rd398+1];
	ld.local.u8 	%rs151, [%rd397+1];
	setp.eq.s16 	%p15, %rs409, %rs151;
	mov.u64 	%rd397, %rd26;
	mov.u64 	%rd398, %rd25;
	@%p15 bra 	$L__BB0_22;
$L__BB0_26:
	setp.ne.s16 	%p16, %rs4, 77;
	st.local.u8 	[%rd7], %rs4;
	st.local.u8 	[%rd7+1], %rs5;
	st.local.u8 	[%rd7+2], %rs6;
	st.local.u8 	[%rd7+3], %rs7;
	st.local.u8 	[%rd7+4], %rs8;
	mov.b16 	%rs152, 49;
	st.local.u8 	[%rd7+5], %rs152;
	mov.b16 	%rs153, 67;
	st.local.u8 	[%rd1], %rs153;
	mov.b16 	%rs154, 83;
	st.local.u8 	[%rd1+1], %rs154;
	mov.b16 	%rs155, 50;
	st.local.u8 	[%rd1+2], %rs155;
	mov.b16 	%rs156, 53;
	st.local.u8 	[%rd1+3], %rs156;
	mov.b16 	%rs157, 48;
	st.local.u8 	[%rd1+4], %rs157;
	st.local.u8 	[%rd1+5], %rs156;
	mov.b16 	%rs158, 0;
	st.local.u8 	[%rd1+6], %rs158;
	mov.b16 	%rs159, 72;
	st.local.u8 	[%rd2], %rs159;
	mov.b16 	%rs160, 80;
	st.local.u8 	[%rd2+1], %rs160;
	mov.b16 	%rs161, 55;
	st.local.u8 	[%rd2+2], %rs161;
	st.local.u8 	[%rd2+3], %rs161;
	st.local.u8 	[%rd2+4], %rs152;
	mov.b16 	%rs162, 57;
	st.local.u8 	[%rd2+5], %rs162;
	st.local.u8 	[%rd2+6], %rs158;
	mov.b16 	%rs163, 77;
	st.local.u8 	[%rd3], %rs163;
	mov.b16 	%rs164, 78;
	st.local.u8 	[%rd3+1], %rs164;
	st.local.u8 	[%rd3+2], %rs157;
	st.local.u8 	[%rd3+3], %rs157;
	st.local.u8 	[%rd3+4], %rs157;
	st.local.u8 	[%rd3+5], %rs162;
	st.local.u8 	[%rd3+6], %rs158;
	st.local.u8 	[%rd4], %rs164;
	mov.b16 	%rs165, 89;
	st.local.u8 	[%rd4+1], %rs165;
	st.local.u8 	[%rd4+2], %rs155;
	st.local.u8 	[%rd4+3], %rs157;
	st.local.u8 	[%rd4+4], %rs155;
	st.local.u8 	[%rd4+5], %rs152;
	st.local.u8 	[%rd4+6], %rs158;
	@%p16 bra 	$L__BB0_30;
	mov.b16 	%rs410, 77;
	mov.u64 	%rd399, %rd7;
	mov.u64 	%rd400, %rd3;
$L__BB0_28:
	and.b16  	%rs167, %rs410, 255;
	setp.eq.s16 	%p17, %rs167, 0;
	@%p17 bra 	$L__BB0_48;
	add.s64 	%rd29, %rd399, 1;
	add.s64 	%rd30, %rd400, 1;
	ld.local.u8 	%rs410, [%rd399+1];
	ld.local.u8 	%rs168, [%rd400+1];
	setp.eq.s16 	%p18, %rs410, %rs168;
	mov.u64 	%rd399, %rd29;
	mov.u64 	%rd400, %rd30;
	@%p18 bra 	$L__BB0_28;
$L__BB0_30:
	setp.eq.s16 	%p19, %rs4, 67;
	@%p19 bra 	$L__BB0_42;
	setp.eq.s16 	%p20, %rs4, 78;
	@%p20 bra 	$L__BB0_38;
	setp.ne.s16 	%p21, %rs4, 72;
	@%p21 bra 	$L__BB0_50;
	mov.b16 	%rs411, 72;
	mov.u64 	%rd401, %rd7;
	mov.u64 	%rd402, %rd2;
$L__BB0_34:
	and.b16  	%rs171, %rs411, 255;
	setp.eq.s16 	%p22, %rs171, 0;
	@%p22 bra 	$L__BB0_47;
	add.s64 	%rd33, %rd401, 1;
	add.s64 	%rd34, %rd402, 1;
	ld.local.u8 	%rs411, [%rd401+1];
	ld.local.u8 	%rs172, [%rd402+1];
	setp.eq.s16 	%p23, %rs411, %rs172;
	mov.u64 	%rd401, %rd33;
	mov.u64 	%rd402, %rd34;
	@%p23 bra 	$L__BB0_34;
	mov.b16 	%rs173, 72;
	mov.pred 	%p24, 0;
	@%p24 bra 	$L__BB0_42;
	setp.ne.s16 	%p25, %rs173, 78;
	@%p25 bra 	$L__BB0_50;
$L__BB0_38:
	mov.b16 	%rs412, 78;
	mov.u64 	%rd403, %rd7;
	mov.u64 	%rd404, %rd4;
$L__BB0_39:
	and.b16  	%rs175, %rs412, 255;
	setp.eq.s16 	%p26, %rs175, 0;
	@%p26 bra 	$L__BB0_46;
	add.s64 	%rd37, %rd403, 1;
	add.s64 	%rd38, %rd404, 1;
	ld.local.u8 	%rs412, [%rd403+1];
	ld.local.u8 	%rs176, [%rd404+1];
	setp.eq.s16 	%p27, %rs412, %rs176;
	mov.u64 	%rd403, %rd37;
	mov.u64 	%rd404, %rd38;
	@%p27 bra 	$L__BB0_39;
	setp.ne.s16 	%p28, %rs4, 67;
	@%p28 bra 	$L__BB0_50;
$L__BB0_42:
	mov.b16 	%rs413, 67;
	mov.u64 	%rd405, %rd1;
	mov.u64 	%rd406, %rd7;
$L__BB0_43:
	and.b16  	%rs178, %rs413, 255;
	setp.eq.s16 	%p29, %rs178, 0;
	@%p29 bra 	$L__BB0_45;
	add.s64 	%rd41, %rd406, 1;
	add.s64 	%rd42, %rd405, 1;
	ld.local.u8 	%rs413, [%rd406+1];
	ld.local.u8 	%rs179, [%rd405+1];
	setp.eq.s16 	%p30, %rs413, %rs179;
	mov.u64 	%rd405, %rd42;
	mov.u64 	%rd406, %rd41;
	@%p30 bra 	$L__BB0_43;
	bra.uni 	$L__BB0_50;
$L__BB0_45:
	add.u64 	%rd211, %SP, 0;
	st.local.u64 	[%rd5], %rd211;
	mov.u64 	%rd212, $str;
	cvta.global.u64 	%rd213, %rd212;
	add.u64 	%rd214, %SP, 32;
	{ // callseq 5, 0
	.param .b64 param0;
	st.param.b64 	[param0], %rd213;
	.param .b64 param1;
	st.param.b64 	[param1], %rd214;
	.param .b32 retval0;
	call.uni (retval0), 
	vprintf, 
	(
	param0, 
	param1
	);
	ld.param.b32 	%r22, [retval0];
	} // callseq 5
	bra.uni 	$L__BB0_49;
$L__BB0_46:
	add.u64 	%rd215, %SP, 21;
	st.local.u64 	[%rd5], %rd215;
	mov.u64 	%rd216, $str;
	cvta.global.u64 	%rd217, %rd216;
	add.u64 	%rd218, %SP, 32;
	{ // callseq 6, 0
	.param .b64 param0;
	st.param.b64 	[param0], %rd217;
	.param .b64 param1;
	st.param.b64 	[param1], %rd218;
	.param .b32 retval0;
	call.uni (retval0), 
	vprintf, 
	(
	param0, 
	param1
	);
	ld.param.b32 	%r24, [retval0];
	} // callseq 6
	bra.uni 	$L__BB0_49;
$L__BB0_47:
	add.u64 	%rd219, %SP, 7;
	st.local.u64 	[%rd5], %rd219;
	mov.u64 	%rd220, $str;
	cvta.global.u64 	%rd221, %rd220;
	add.u64 	%rd222, %SP, 32;
	{ // callseq 7, 0
	.param .b64 param0;
	st.param.b64 	[param0], %rd221;
	.param .b64 param1;
	st.param.b64 	[param1], %rd222;
	.param .b32 retval0;
	call.uni (retval0), 
	vprintf, 
	(
	param0, 
	param1
	);
	ld.param.b32 	%r26, [retval0];
	} // callseq 7
	bra.uni 	$L__BB0_49;
$L__BB0_48:
	add.u64 	%rd223, %SP, 14;
	st.local.u64 	[%rd5], %rd223;
	mov.u64 	%rd224, $str;
	cvta.global.u64 	%rd225, %rd224;
	add.u64 	%rd226, %SP, 32;
	{ // callseq 8, 0
	.param .b64 param0;
	st.param.b64 	[param0], %rd225;
	.param .b64 param1;
	st.param.b64 	[param1], %rd226;
	.param .b32 retval0;
	call.uni (retval0), 
	vprintf, 
	(
	param0, 
	param1
	);
	ld.param.b32 	%r28, [retval0];
	} // callseq 8
$L__BB0_49:
	add.u64 	%rd227, %SP, 76;
	st.local.u64 	[%rd8], %rd227;
	mov.u64 	%rd228, $str$1;
	cvta.global.u64 	%rd229, %rd228;
	add.u64 	%rd230, %SP, 88;
	{ // callseq 9, 0
	.param .b64 param0;
	st.param.b64 	[param0], %rd229;
	.param .b64 param1;
	st.param.b64 	[param1], %rd230;
	.param .b32 retval0;
	call.uni (retval0), 
	vprintf, 
	(
	param0, 
	param1
	);
	ld.param.b32 	%r30, [retval0];
	} // callseq 9
$L__BB0_50:
	setp.ne.s16 	%p31, %rs4, 77;
	st.local.u8 	[%rd7], %rs4;
	st.local.u8 	[%rd7+1], %rs5;
	st.local.u8 	[%rd7+2], %rs6;
	st.local.u8 	[%rd7+3], %rs7;
	st.local.u8 	[%rd7+4], %rs8;
	mov.b16 	%rs180, 50;
	st.local.u8 	[%rd7+5], %rs180;
	mov.b16 	%rs181, 67;
	st.local.u8 	[%rd1], %rs181;
	mov.b16 	%rs182, 83;
	st.local.u8 	[%rd1+1], %rs182;
	st.local.u8 	[%rd1+2], %rs180;
	mov.b16 	%rs183, 53;
	st.local.u8 	[%rd1+3], %rs183;
	mov.b16 	%rs184, 48;
	st.local.u8 	[%rd1+4], %rs184;
	st.local.u8 	[%rd1+5], %rs183;
	mov.b16 	%rs185, 0;
	st.local.u8 	[%rd1+6], %rs185;
	mov.b16 	%rs186, 72;
	st.local.u8 	[%rd2], %rs186;
	mov.b16 	%rs187, 80;
	st.local.u8 	[%rd2+1], %rs187;
	mov.b16 	%rs188, 55;
	st.local.u8 	[%rd2+2], %rs188;
	st.local.u8 	[%rd2+3], %rs188;
	mov.b16 	%rs189, 49;
	st.local.u8 	[%rd2+4], %rs189;
	mov.b16 	%rs190, 57;
	st.local.u8 	[%rd2+5], %rs190;
	st.local.u8 	[%rd2+6], %rs185;
	mov.b16 	%rs191, 77;
	st.local.u8 	[%rd3], %rs191;
	mov.b16 	%rs192, 78;
	st.local.u8 	[%rd3+1], %rs192;
	st.local.u8 	[%rd3+2], %rs184;
	st.local.u8 	[%rd3+3], %rs184;
	st.local.u8 	[%rd3+4], %rs184;
	st.local.u8 	[%rd3+5], %rs190;
	st.local.u8 	[%rd3+6], %rs185;
	st.local.u8 	[%rd4], %rs192;
	mov.b16 	%rs193, 89;
	st.local.u8 	[%rd4+1], %rs193;
	st.local.u8 	[%rd4+2], %rs180;
	st.local.u8 	[%rd4+3], %rs184;
	st.local.u8 	[%rd4+4], %rs180;
	st.local.u8 	[%rd4+5], %rs189;
	st.local.u8 	[%rd4+6], %rs185;
	@%p31 bra 	$L__BB0_54;
	mov.b16 	%rs414, 77;
	mov.u64 	%rd407, %rd7;
	mov.u64 	%rd408, %rd3;
$L__BB0_52:
	and.b16  	%rs195, %rs414, 255;
	setp.eq.s16 	%p32, %rs195, 0;
	@%p32 bra 	$L__BB0_72;
	add.s64 	%rd45, %rd407, 1;
	add.s64 	%rd46, %rd408, 1;
	ld.local.u8 	%rs414, [%rd407+1];
	ld.local.u8 	%rs196, [%rd408+1];
	setp.eq.s16 	%p33, %rs414, %rs196;
	mov.u64 	%rd407, %rd45;
	mov.u64 	%rd408, %rd46;
	@%p33 bra 	$L__BB0_52;
$L__BB0_54:
	setp.eq.s16 	%p34, %rs4, 67;
	@%p34 bra 	$L__BB0_66;
	setp.eq.s16 	%p35, %rs4, 78;
	@%p35 bra 	$L__BB0_62;
	setp.ne.s16 	%p36, %rs4, 72;
	@%p36 bra 	$L__BB0_74;
	mov.b16 	%rs415, 72;
	mov.u64 	%rd409, %rd7;
	mov.u64 	%rd410, %rd2;
$L__BB0_58:
	and.b16  	%rs199, %rs415, 255;
	setp.eq.s16 	%p37, %rs199, 0;
	@%p37 bra 	$L__BB0_71;
	add.s64 	%rd49, %rd409, 1;
	add.s64 	%rd50, %rd410, 1;
	ld.local.u8 	%rs415, [%rd409+1];
	ld.local.u8 	%rs200, [%rd410+1];
	setp.eq.s16 	%p38, %rs415, %rs200;
	mov.u64 	%rd409, %rd49;
	mov.u64 	%rd410, %rd50;
	@%p38 bra 	$L__BB0_58;
	mov.b16 	%rs201, 72;
	mov.pred 	%p39, 0;
	@%p39 bra 	$L__BB0_66;
	setp.ne.s16 	%p40, %rs201, 78;
	@%p40 bra 	$L__BB0_74;
$L__BB0_62:
	mov.b16 	%rs416, 78;
	mov.u64 	%rd411, %rd7;
	mov.u64 	%rd412, %rd4;
$L__BB0_63:
	and.b16  	%rs203, %rs416, 255;
	setp.eq.s16 	%p41, %rs203, 0;
	@%p41 bra 	$L__BB0_70;
	add.s64 	%rd53, %rd411, 1;
	add.s64 	%rd54, %rd412, 1;
	ld.local.u8 	%rs416, [%rd411+1];
	ld.local.u8 	%rs204, [%rd412+1];
	setp.eq.s16 	%p42, %rs416, %rs204;
	mov.u64 	%rd411, %rd53;
	mov.u64 	%rd412, %rd54;
	@%p42 bra 	$L__BB0_63;
	setp.ne.s16 	%p43, %rs4, 67;
	@%p43 bra 	$L__BB0_74;
$L__BB0_66:
	mov.b16 	%rs417, 67;
	mov.u64 	%rd413, %rd1;
	mov.u64 	%rd414, %rd7;
$L__BB0_67:
	and.b16  	%rs206, %rs417, 255;
	setp.eq.s16 	%p44, %rs206, 0;
	@%p44 bra 	$L__BB0_69;
	add.s64 	%rd57, %rd414, 1;
	add.s64 	%rd58, %rd413, 1;
	ld.local.u8 	%rs417, [%rd414+1];
	ld.local.u8 	%rs207, [%rd413+1];
	setp.eq.s16 	%p45, %rs417, %rs207;
	mov.u64 	%rd413, %rd58;
	mov.u64 	%rd414, %rd57;
	@%p45 bra 	$L__BB0_67;
	bra.uni 	$L__BB0_74;
$L__BB0_69:
	add.u64 	%rd231, %SP, 0;
	st.local.u64 	[%rd5], %rd231;
	mov.u64 	%rd232, $str;
	cvta.global.u64 	%rd233, %rd232;
	add.u64 	%rd234, %SP, 32;
	{ // callseq 10, 0
	.param .b64 param0;
	st.param.b64 	[param0], %rd233;
	.param .b64 param1;
	st.param.b64 	[param1], %rd234;
	.param .b32 retval0;
	call.uni (retval0), 
	vprintf, 
	(
	param0, 
	param1
	);
	ld.param.b32 	%r32, [retval0];
	} // callseq 10
	bra.uni 	$L__BB0_73;
$L__BB0_70:
	add.u64 	%rd235, %SP, 21;
	st.local.u64 	[%rd5], %rd235;
	mov.u64 	%rd236, $str;
	cvta.global.u64 	%rd237, %rd236;
	add.u64 	%rd238, %SP, 32;
	{ // callseq 11, 0
	.param .b64 param0;
	st.param.b64 	[param0], %rd237;
	.param .b64 param1;
	st.param.b64 	[param1], %rd238;
	.param .b32 retval0;
	call.uni (retval0), 
	vprintf, 
	(
	param0, 
	param1
	);
	ld.param.b32 	%r34, [retval0];
	} // callseq 11
	bra.uni 	$L__BB0_73;
$L__BB0_71:
	add.u64 	%rd239, %SP, 7;
	st.local.u64 	[%rd5], %rd239;
	mov.u64 	%rd240, $str;
	cvta.global.u64 	%rd241, %rd240;
	add.u64 	%rd242, %SP, 32;
	{ // callseq 12, 0
	.param .b64 param0;
	st.param.b64 	[param0], %rd241;
	.param .b64 param1;
	st.param.b64 	[param1], %rd242;
	.param .b32 retval0;
	call.uni (retval0), 
	vprintf, 
	(
	param0, 
	param1
	);
	ld.param.b32 	%r36, [retval0];
	} // callseq 12
	bra.uni 	$L__BB0_73;
$L__BB0_72:
	add.u64 	%rd243, %SP, 14;
	st.local.u64 	[%rd5], %rd243;
	mov.u64 	%rd244, $str;
	cvta.global.u64 	%rd245, %rd244;
	add.u64 	%rd246, %SP, 32;
	{ // callseq 13, 0
	.param .b64 param0;
	st.param.b64 	[param0], %rd245;
	.param .b64 param1;
	st.param.b64 	[param1], %rd246;
	.param .b32 retval0;
	call.uni (retval0), 
	vprintf, 
	(
	param0, 
	param1
	);
	ld.param.b32 	%r38, [retval0];
	} // callseq 13
$L__BB0_73:
	add.u64 	%rd247, %SP, 76;
	st.local.u64 	[%rd8], %rd247;
	mov.u64 	%rd248, $str$1;
	cvta.global.u64 	%rd249, %rd248;
	add.u64 	%rd250, %SP, 88;
	{ // callseq 14, 0
	.param .b64 param0;
	st.param.b64 	[param0], %rd249;
	.param .b64 param1;
	st.param.b64 	[param1], %rd250;
	.param .b32 retval0;
	call.uni (retval0), 
	vprintf, 
	(
	param0, 
	param1
	);
	ld.param.b32 	%r40, [retval0];
	} // callseq 14
$L__BB0_74:
	setp.ne.s16 	%p46, %rs4, 77;
	st.local.u8 	[%rd7], %rs4;
	st.local.u8 	[%rd7+1], %rs5;
	st.local.u8 	[%rd7+2], %rs6;
	st.local.u8 	[%rd7+3], %rs7;
	st.local.u8 	[%rd7+4], %rs8;
	mov.b16 	%rs208, 51;
	st.local.u8 	[%rd7+5], %rs208;
	mov.b16 	%rs209, 67;
	st.local.u8 	[%rd1], %rs209;
	mov.b16 	%rs210, 83;
	st.local.u8 	[%rd1+1], %rs210;
	mov.b16 	%rs211, 50;
	st.local.u8 	[%rd1+2], %rs211;
	mov.b16 	%rs212, 53;
	st.local.u8 	[%rd1+3], %rs212;
	mov.b16 	%rs213, 48;
	st.local.u8 	[%rd1+4], %rs213;
	st.local.u8 	[%rd1+5], %rs212;
	mov.b16 	%rs214, 0;
	st.local.u8 	[%rd1+6], %rs214;
	mov.b16 	%rs215, 72;
	st.local.u8 	[%rd2], %rs215;
	mov.b16 	%rs216, 80;
	st.local.u8 	[%rd2+1], %rs216;
	mov.b16 	%rs217, 55;
	st.local.u8 	[%rd2+2], %rs217;
	st.local.u8 	[%rd2+3], %rs217;
	mov.b16 	%rs218, 49;
	st.local.u8 	[%rd2+4], %rs218;
	mov.b16 	%rs219, 57;
	st.local.u8 	[%rd2+5], %rs219;
	st.local.u8 	[%rd2+6], %rs214;
	mov.b16 	%rs220, 77;
	st.local.u8 	[%rd3], %rs220;
	mov.b16 	%rs221, 78;
	st.local.u8 	[%rd3+1], %rs221;
	st.local.u8 	[%rd3+2], %rs213;
	st.local.u8 	[%rd3+3], %rs213;
	st.local.u8 	[%rd3+4], %rs213;
	st.local.u8 	[%rd3+5], %rs219;
	st.local.u8 	[%rd3+6], %rs214;
	st.local.u8 	[%rd4], %rs221;
	mov.b16 	%rs222, 89;
	st.local.u8 	[%rd4+1], %rs222;
	st.local.u8 	[%rd4+2], %rs211;
	st.local.u8 	[%rd4+3], %rs213;
	st.local.u8 	[%rd4+4], %rs211;
	st.local.u8 	[%rd4+5], %rs218;
	st.local.u8 	[%rd4+6], %rs214;
	@%p46 bra 	$L__BB0_78;
	mov.b16 	%rs418, 77;
	mov.u64 	%rd415, %rd7;
	mov.u64 	%rd416, %rd3;
$L__BB0_76:
	and.b16  	%rs224, %rs418, 255;
	setp.eq.s16 	%p47, %rs224, 0;
	@%p47 bra 	$L__BB0_96;
	add.s64 	%rd61, %rd415, 1;
	add.s64 	%rd62, %rd416, 1;
	ld.local.u8 	%rs418, [%rd415+1];
	ld.local.u8 	%rs225, [%rd416+1];
	setp.eq.s16 	%p48, %rs418, %rs225;
	mov.u64 	%rd415, %rd61;
	mov.u64 	%rd416, %rd62;
	@%p48 bra 	$L__BB0_76;
$L__BB0_78:
	setp.eq.s16 	%p49, %rs4, 67;
	@%p49 bra 	$L__BB0_90;
	setp.eq.s16 	%p50, %rs4, 78;
	@%p50 bra 	$L__BB0_86;
	setp.ne.s16 	%p51, %rs4, 72;
	@%p51 bra 	$L__BB0_98;
	mov.b16 	%rs419, 72;
	mov.u64 	%rd417, %rd7;
	mov.u64 	%rd418, %rd2;
$L__BB0_82:
	and.b16  	%rs228, %rs419, 255;
	setp.eq.s16 	%p52, %rs228, 0;
	@%p52 bra 	$L__BB0_95;
	add.s64 	%rd65, %rd417, 1;
	add.s64 	%rd66, %rd418, 1;
	ld.local.u8 	%rs419, [%rd417+1];
	ld.local.u8 	%rs229, [%rd418+1];
	setp.eq.s16 	%p53, %rs419, %rs229;
	mov.u64 	%rd417, %rd65;
	mov.u64 	%rd418, %rd66;
	@%p53 bra 	$L__BB0_82;
	mov.b16 	%rs230, 72;
	mov.pred 	%p54, 0;
	@%p54 bra 	$L__BB0_90;
	setp.ne.s16 	%p55, %rs230, 78;
	@%p55 bra 	$L__BB0_98;
$L__BB0_86:
	mov.b16 	%rs420, 78;
	mov.u64 	%rd419, %rd7;
	mov.u64 	%rd420, %rd4;
$L__BB0_87:
	and.b16  	%rs232, %rs420, 255;
	setp.eq.s16 	%p56, %rs232, 0;
	@%p56 bra 	$L__BB0_94;
	add.s64 	%rd69, %rd419, 1;
	add.s64 	%rd70, %rd420, 1;
	ld.local.u8 	%rs420, [%rd419+1];
	ld.local.u8 	%rs233, [%rd420+1];
	setp.eq.s16 	%p57, %rs420, %rs233;
	mov.u64 	%rd419, %rd69;
	mov.u64 	%rd420, %rd70;
	@%p57 bra 	$L__BB0_87;
	setp.ne.s16 	%p58, %rs4, 67;
	@%p58 bra 	$L__BB0_98;
$L__BB0_90:
	mov.b16 	%rs421, 67;
	mov.u64 	%rd421, %rd1;
	mov.u64 	%rd422, %rd7;
$L__BB0_91:
	and.b16  	%rs235, %rs421, 255;
	setp.eq.s16 	%p59, %rs235, 0;
	@%p59 bra 	$L__BB0_93;
	add.s64 	%rd73, %rd422, 1;
	add.s64 	%rd74, %rd421, 1;
	ld.local.u8 	%rs421, [%rd422+1];
	ld.local.u8 	%rs236, [%rd421+1];
	setp.eq.s16 	%p60, %rs421, %rs236;
	mov.u64 	%rd421, %rd74;
	mov.u64 	%rd422, %rd73;
	@%p60 bra 	$L__BB0_91;
	bra.uni 	$L__BB0_98;
$L__BB0_93:
	add.u64 	%rd251, %SP, 0;
	st.local.u64 	[%rd5], %rd251;
	mov.u64 	%rd252, $str;
	cvta.global.u64 	%rd253, %rd252;
	add.u64 	%rd254, %SP, 32;
	{ // callseq 15, 0
	.param .b64 param0;
	st.param.b64 	[param0], %rd253;
	.param .b64 param1;
	st.param.b64 	[param1], %rd254;
	.param .b32 retval0;
	call.uni (retval0), 
	vprintf, 
	(
	param0, 
	param1
	);
	ld.param.b32 	%r42, [retval0];
	} // callseq 15
	bra.uni 	$L__BB0_97;
$L__BB0_94:
	add.u64 	%rd255, %SP, 21;
	st.local.u64 	[%rd5], %rd255;
	mov.u64 	%rd256, $str;
	cvta.global.u64 	%rd257, %rd256;
	add.u64 	%rd258, %SP, 32;
	{ // callseq 16, 0
	.param .b64 param0;
	st.param.b64 	[param0], %rd257;
	.param .b64 param1;
	st.param.b64 	[param1], %rd258;
	.param .b32 retval0;
	call.uni (retval0), 
	vprintf, 
	(
	param0, 
	param1
	);
	ld.param.b32 	%r44, [retval0];
	} // callseq 16
	bra.uni 	$L__BB0_97;
$L__BB0_95:
	add.u64 	%rd259, %SP, 7;
	st.local.u64 	[%rd5], %rd259;
	mov.u64 	%rd260, $str;
	cvta.global.u64 	%rd261, %rd260;
	add.u64 	%rd262, %SP, 32;
	{ // callseq 17, 0
	.param .b64 param0;
	st.param.b64 	[param0], %rd261;
	.param .b64 param1;
	st.param.b64 	[param1], %rd262;
	.param .b32 retval0;
	call.uni (retval0), 
	vprintf, 
	(
	param0, 
	param1
	);
	ld.param.b32 	%r46, [retval0];
	} // callseq 17
	bra.uni 	$L__BB0_97;
$L__BB0_96:
	add.u64 	%rd263, %SP, 14;
	st.local.u64 	[%rd5], %rd263;
	mov.u64 	%rd264, $str;
	cvta.global.u64 	%rd265, %rd264;
	add.u64 	%rd266, %SP, 32;
	{ // callseq 18, 0
	.param .b64 param0;
	st.param.b64 	[param0], %rd265;
	.param .b64 param1;
	st.param.b64 	[param1], %rd266;
	.param .b32 retval0;
	call.uni (retval0), 
	vprintf, 
	(
	param0, 
	param1
	);
	ld.param.b32 	%r48, [retval0];
	} // callseq 18
$L__BB0_97:
	add.u64 	%rd267, %SP, 76;
	st.local.u64 	[%rd8], %rd267;
	mov.u64 	%rd268, $str$1;
	cvta.global.u64 	%rd269, %rd268;
	add.u64 	%rd270, %SP, 88;
	{ // callseq 19, 0
	.param .b64 param0;
	st.param.b64 	[param0], %rd269;
	.param .b64 param1;
	st.param.b64 	[param1], %rd270;
	.param .b32 retval0;
	call.uni (retval0), 
	vprintf, 
	(
	param0, 
	param1
	);
	ld.param.b32 	%r50, [retval0];
	} // callseq 19
$L__BB0_98:
	setp.ne.s16 	%p61, %rs4, 77;
	st.local.u8 	[%rd7], %rs4;
	st.local.u8 	[%rd7+1], %rs5;
	st.local.u8 	[%rd7+2], %rs6;
	st.local.u8 	[%rd7+3], %rs7;
	st.local.u8 	[%rd7+4], %rs8;
	mov.b16 	%rs237, 52;
	st.local.u8 	[%rd7+5], %rs237;
	mov.b16 	%rs238, 67;
	st.local.u8 	[%rd1], %rs238;
	mov.b16 	%rs239, 83;
	st.local.u8 	[%rd1+1], %rs239;
	mov.b16 	%rs240, 50;
	st.local.u8 	[%rd1+2], %rs240;
	mov.b16 	%rs241, 53;
	st.local.u8 	[%rd1+3], %rs241;
	mov.b16 	%rs242, 48;
	st.local.u8 	[%rd1+4], %rs242;
	st.local.u8 	[%rd1+5], %rs241;
	mov.b16 	%rs243, 0;
	st.local.u8 	[%rd1+6], %rs243;
	mov.b16 	%rs244, 72;
	st.local.u8 	[%rd2], %rs244;
	mov.b16 	%rs245, 80;
	st.local.u8 	[%rd2+1], %rs245;
	mov.b16 	%rs246, 55;
	st.local.u8 	[%rd2+2], %rs246;
	st.local.u8 	[%rd2+3], %rs246;
	mov.b16 	%rs247, 49;
	st.local.u8 	[%rd2+4], %rs247;
	mov.b16 	%rs248, 57;
	st.local.u8 	[%rd2+5], %rs248;
	st.local.u8 	[%rd2+6], %rs243;
	mov.b16 	%rs249, 77;
	st.local.u8 	[%rd3], %rs249;
	mov.b16 	%rs250, 78;
	st.local.u8 	[%rd3+1], %rs250;
	st.local.u8 	[%rd3+2], %rs242;
	st.local.u8 	[%rd3+3], %rs242;
	st.local.u8 	[%rd3+4], %rs242;
	st.local.u8 	[%rd3+5], %rs248;
	st.local.u8 	[%rd3+6], %rs243;
	st.local.u8 	[%rd4], %rs250;
	mov.b16 	%rs251, 89;
	st.local.u8 	[%rd4+1], %rs251;
	st.local.u8 	[%rd4+2], %rs240;
	st.local.u8 	[%rd4+3], %rs242;
	st.local.u8 	[%rd4+4], %rs240;
	st.local.u8 	[%rd4+5], %rs247;
	st.local.u8 	[%rd4+6], %rs243;
	@%p61 bra 	$L__BB0_102;
	mov.b16 	%rs422, 77;
	mov.u64 	%rd423, %rd7;
	mov.u64 	%rd424, %rd3;
$L__BB0_100:
	and.b16  	%rs253, %rs422, 255;
	setp.eq.s16 	%p62, %rs253, 0;
	@%p62 bra 	$L__BB0_120;
	add.s64 	%rd77, %rd423, 1;
	add.s64 	%rd78, %rd424, 1;
	ld.local.u8 	%rs422, [%rd423+1];
	ld.local.u8 	%rs254, [%rd424+1];
	setp.eq.s16 	%p63, %rs422, %rs254;
	mov.u64 	%rd423, %rd77;
	mov.u64 	%rd424, %rd78;
	@%p63 bra 	$L__BB0_100;
$L__BB0_102:
	setp.eq.s16 	%p64, %rs4, 67;
	@%p64 bra 	$L__BB0_114;
	setp.eq.s16 	%p65, %rs4, 78;
	@%p65 bra 	$L__BB0_110;
	setp.ne.s16 	%p66, %rs4, 72;
	@%p66 bra 	$L__BB0_122;
	mov.b16 	%rs423, 72;
	mov.u64 	%rd425, %rd7;
	mov.u64 	%rd426, %rd2;
$L__BB0_106:
	and.b16  	%rs257, %rs423, 255;
	setp.eq.s16 	%p67, %rs257, 0;
	@%p67 bra 	$L__BB0_119;
	add.s64 	%rd81, %rd425, 1;
	add.s64 	%rd82, %rd426, 1;
	ld.local.u8 	%rs423, [%rd425+1];
	ld.local.u8 	%rs258, [%rd426+1];
	setp.eq.s16 	%p68, %rs423, %rs258;
	mov.u64 	%rd425, %rd81;
	mov.u64 	%rd426, %rd82;
	@%p68 bra 	$L__BB0_106;
	mov.b16 	%rs259, 72;
	mov.pred 	%p69, 0;
	@%p69 bra 	$L__BB0_114;
	setp.ne.s16 	%p70, %rs259, 78;
	@%p70 bra 	$L__BB0_122;
$L__BB0_110:
	mov.b16 	%rs424, 78;
	mov.u64 	%rd427, %rd7;
	mov.u64 	%rd428, %rd4;
$L__BB0_111:
	and.b16  	%rs261, %rs424, 255;
	setp.eq.s16 	%p71, %rs261, 0;
	@%p71 bra 	$L__BB0_118;
	add.s64 	%rd85, %rd427, 1;
	add.s64 	%rd86, %rd428, 1;
	ld.local.u8 	%rs424, [%rd427+1];
	ld.local.u8 	%rs262, [%rd428+1];
	setp.eq.s16 	%p72, %rs424, %rs262;
	mov.u64 	%rd427, %rd85;
	mov.u64 	%rd428, %rd86;
	@%p72 bra 	$L__BB0_111;
	setp.ne.s16 	%p73, %rs4, 67;
	@%p73 bra 	$L__BB0_122;
$L__BB0_114:
	mov.b16 	%rs425, 67;
	mov.u64 	%rd429, %rd1;
	mov.u64 	%rd430, %rd7;
$L__BB0_115:
	and.b16  	%rs264, %rs425, 255;
	setp.eq.s16 	%p74, %rs264, 0;
	@%p74 bra 	$L__BB0_117;
	add.s64 	%rd89, %rd430, 1;
	add.s64 	%rd90, %rd429, 1;
	ld.local.u8 	%rs425, [%rd430+1];
	ld.local.u8 	%rs265, [%rd429+1];
	setp.eq.s16 	%p75, %rs425, %rs265;
	mov.u64 	%rd429, %rd90;
	mov.u64 	%rd430, %rd89;
	@%p75 bra 	$L__BB0_115;
	bra.uni 	$L__BB0_122;
$L__BB0_117:
	add.u64 	%rd271, %SP, 0;
	st.local.u64 	[%rd5], %rd271;
	mov.u64 	%rd272, $str;
	cvta.global.u64 	%rd273, %rd272;
	add.u64 	%rd274, %SP, 32;
	{ // callseq 20, 0
	.param .b64 param0;
	st.param.b64 	[param0], %rd273;
	.param .b64 param1;
	st.param.b64 	[param1], %rd274;
	.param .b32 retval0;
	call.uni (retval0), 
	vprintf, 
	(
	param0, 
	param1
	);
	ld.param.b32 	%r52, [retval0];
	} // callseq 20
	bra.uni 	$L__BB0_121;
$L__BB0_118:
	add.u64 	%rd275, %SP, 21;
	st.local.u64 	[%rd5], %rd275;
	mov.u64 	%rd276, $str;
	cvta.global.u64 	%rd277, %rd276;
	add.u64 	%rd278, %SP, 32;
	{ // callseq 21, 0
	.param .b64 param0;
	st.param.b64 	[param0], %rd277;
	.param .b64 param1;
	st.param.b64 	[param1], %rd278;
	.param .b32 retval0;
	call.uni (retval0), 
	vprintf, 
	(
	param0, 
	param1
	);
	ld.param.b32 	%r54, [retval0];
	} // callseq 21
	bra.uni 	$L__BB0_121;
$L__BB0_119:
	add.u64 	%rd279, %SP, 7;
	st.local.u64 	[%rd5], %rd279;
	mov.u64 	%rd280, $str;
	cvta.global.u64 	%rd281, %rd280;
	add.u64 	%rd282, %SP, 32;
	{ // callseq 22, 0
	.param .b64 param0;
	st.param.b64 	[param0], %rd281;
	.param .b64 param1;
	st.param.b64 	[param1], %rd282;
	.param .b32 retval0;
	call.uni (retval0), 
	vprintf, 
	(
	param0, 
	param1
	);
	ld.param.b32 	%r56, [retval0];
	} // callseq 22
	bra.uni 	$L__BB0_121;
$L__BB0_120:
	add.u64 	%rd283, %SP, 14;
	st.local.u64 	[%rd5], %rd283;
	mov.u64 	%rd284, $str;
	cvta.global.u64 	%rd285, %rd284;
	add.u64 	%rd286, %SP, 32;
	{ // callseq 23, 0
	.param .b64 param0;
	st.param.b64 	[param0], %rd285;
	.param .b64 param1;
	st.param.b64 	[param1], %rd286;
	.param .b32 retval0;
	call.uni (retval0), 
	vprintf, 
	(
	param0, 
	param1
	);
	ld.param.b32 	%r58, [retval0];
	} // callseq 23
$L__BB0_121:
	add.u64 	%rd287, %SP, 76;
	st.local.u64 	[%rd8], %rd287;
	mov.u64 	%rd288, $str$1;
	cvta.global.u64 	%rd289, %rd288;
	add.u64 	%rd290, %SP, 88;
	{ // callseq 24, 0
	.param .b64 param0;
	st.param.b64 	[param0], %rd289;
	.param .b64 param1;
	st.param.b64 	[param1], %rd290;
	.param .b32 retval0;
	call.uni (retval0), 
	vprintf, 
	(
	param0, 
	param1
	);
	ld.param.b32 	%r60, [retval0];
	} // callseq 24
$L__BB0_122:
	setp.ne.s16 	%p76, %rs4, 77;
	st.local.u8 	[%rd7], %rs4;
	st.local.u8 	[%rd7+1], %rs5;
	st.local.u8 	[%rd7+2], %rs6;
	st.local.u8 	[%rd7+3], %rs7;
	st.local.u8 	[%rd7+4], %rs8;
	mov.b16 	%rs266, 53;
	st.local.u8 	[%rd7+5], %rs266;
	mov.b16 	%rs267, 67;
	st.local.u8 	[%rd1], %rs267;
	mov.b16 	%rs268, 83;
	st.local.u8 	[%rd1+1], %rs268;
	mov.b16 	%rs269, 50;
	st.local.u8 	[%rd1+2], %rs269;
	st.local.u8 	[%rd1+3], %rs266;
	mov.b16 	%rs270, 48;
	st.local.u8 	[%rd1+4], %rs270;
	st.local.u8 	[%rd1+5], %rs266;
	mov.b16 	%rs271, 0;
	st.local.u8 	[%rd1+6], %rs271;
	mov.b16 	%rs272, 72;
	st.local.u8 	[%rd2], %rs272;
	mov.b16 	%rs273, 80;
	st.local.u8 	[%rd2+1], %rs273;
	mov.b16 	%rs274, 55;
	st.local.u8 	[%rd2+2], %rs274;
	st.local.u8 	[%rd2+3], %rs274;
	mov.b16 	%rs275, 49;
	st.local.u8 	[%rd2+4], %rs275;
	mov.b16 	%rs276, 57;
	st.local.u8 	[%rd2+5], %rs276;
	st.local.u8 	[%rd2+6], %rs271;
	mov.b16 	%rs277, 77;
	st.local.u8 	[%rd3], %rs277;
	mov.b16 	%rs278, 78;
	st.local.u8 	[%rd3+1], %rs278;
	st.local.u8 	[%rd3+2], %rs270;
	st.local.u8 	[%rd3+3], %rs270;
	st.local.u8 	[%rd3+4], %rs270;
	st.local.u8 	[%rd3+5], %rs276;
	st.local.u8 	[%rd3+6], %rs271;
	st.local.u8 	[%rd4], %rs278;
	mov.b16 	%rs279, 89;
	st.local.u8 	[%rd4+1], %rs279;
	st.local.u8 	[%rd4+2], %rs269;
	st.local.u8 	[%rd4+3], %rs270;
	st.local.u8 	[%rd4+4], %rs269;
	st.local.u8 	[%rd4+5], %rs275;
	st.local.u8 	[%rd4+6], %rs271;
	@%p76 bra 	$L__BB0_126;
	mov.b16 	%rs426, 77;
	mov.u64 	%rd431, %rd7;
	mov.u64 	%rd432, %rd3;
$L__BB0_124:
	and.b16  	%rs281, %rs426, 255;
	setp.eq.s16 	%p77, %rs281, 0;
	@%p77 bra 	$L__BB0_144;
	add.s64 	%rd93, %rd431, 1;
	add.s64 	%rd94, %rd432, 1;
	ld.local.u8 	%rs426, [%rd431+1];
	ld.local.u8 	%rs282, [%rd432+1];
	setp.eq.s16 	%p78, %rs426, %rs282;
	mov.u64 	%rd431, %rd93;
	mov.u64 	%rd432, %rd94;
	@%p78 bra 	$L__BB0_124;
$L__BB0_126:
	setp.eq.s16 	%p79, %rs4, 67;
	@%p79 bra 	$L__BB0_138;
	setp.eq.s16 	%p80, %rs4, 78;
	@%p80 bra 	$L__BB0_134;
	setp.ne.s16 	%p81, %rs4, 72;
	@%p81 bra 	$L__BB0_146;
	mov.b16 	%rs427, 72;
	mov.u64 	%rd433, %rd7;
	mov.u64 	%rd434, %rd2;
$L__BB0_130:
	and.b16  	%rs284, %rs427, 255;
	setp.eq.s16 	%p82, %rs284, 0;
	@%p82 bra 	$L__BB0_143;
	add.s64 	%rd97, %rd433, 1;
	add.s64 	%rd98, %rd434, 1;
	ld.local.u8 	%rs427, [%rd433+1];
	ld.local.u8 	%rs285, [%rd434+1];
	setp.eq.s16 	%p83, %rs427, %rs285;
	mov.u64 	%rd433, %rd97;
	mov.u64 	%rd434, %rd98;
	@%p83 bra 	$L__BB0_130;
	mov.b16 	%rs286, 72;
	mov.pred 	%p84, 0;
	@%p84 bra 	$L__BB0_138;
	setp.ne.s16 	%p85, %rs286, 78;
	@%p85 bra 	$L__BB0_146;
$L__BB0_134:
	mov.b16 	%rs428, 78;
	mov.u64 	%rd435, %rd7;
	mov.u64 	%rd436, %rd4;
$L__BB0_135:
	and.b16  	%rs288, %rs428, 255;
	setp.eq.s16 	%p86, %rs288, 0;
	@%p86 bra 	$L__BB0_142;
	add.s64 	%rd101, %rd435, 1;
	add.s64 	%rd102, %rd436, 1;
	ld.local.u8 	%rs428, [%rd435+1];
	ld.local.u8 	%rs289, [%rd436+1];
	setp.eq.s16 	%p87, %rs428, %rs289;
	mov.u64 	%rd435, %rd101;
	mov.u64 	%rd436, %rd102;
	@%p87 bra 	$L__BB0_135;
	setp.ne.s16 	%p88, %rs4, 67;
	@%p88 bra 	$L__BB0_146;
$L__BB0_138:
	mov.b16 	%rs429, 67;
	mov.u64 	%rd437, %rd1;
	mov.u64 	%rd438, %rd7;
$L__BB0_139:
	and.b16  	%rs291, %rs429, 255;
	setp.eq.s16 	%p89, %rs291, 0;
	@%p89 bra 	$L__BB0_141;
	add.s64 	%rd105, %rd438, 1;
	add.s64 	%rd106, %rd437, 1;
	ld.local.u8 	%rs429, [%rd438+1];
	ld.local.u8 	%rs292, [%rd437+1];
	setp.eq.s16 	%p90, %rs429, %rs292;
	mov.u64 	%rd437, %rd106;
	mov.u64 	%rd438, %rd105;
	@%p90 bra 	$L__BB0_139;
	bra.uni 	$L__BB0_146;
$L__BB0_141:
	add.u64 	%rd291, %SP, 0;
	st.local.u64 	[%rd5], %rd291;
	mov.u64 	%rd292, $str;
	cvta.global.u64 	%rd293, %rd292;
	add.u64 	%rd294, %SP, 32;
	{ // callseq 25, 0
	.param .b64 param0;
	st.param.b64 	[param0], %rd293;
	.param .b64 param1;
	st.param.b64 	[param1], %rd294;
	.param .b32 retval0;
	call.uni (retval0), 
	vprintf, 
	(
	param0, 
	param1
	);
	ld.param.b32 	%r62, [retval0];
	} // callseq 25
	bra.uni 	$L__BB0_145;
$L__BB0_142:
	add.u64 	%rd295, %SP, 21;
	st.local.u64 	[%rd5], %rd295;
	mov.u64 	%rd296, $str;
	cvta.global.u64 	%rd297, %rd296;
	add.u64 	%rd298, %SP, 32;
	{ // callseq 26, 0
	.param .b64 param0;
	st.param.b64 	[param0], %rd297;
	.param .b64 param1;
	st.param.b64 	[param1], %rd298;
	.param .b32 retval0;
	call.uni (retval0), 
	vprintf, 
	(
	param0, 
	param1
	);
	ld.param.b32 	%r64, [retval0];
	} // callseq 26
	bra.uni 	$L__BB0_145;
$L__BB0_143:
	add.u64 	%rd299, %SP, 7;
	st.local.u64 	[%rd5], %rd299;
	mov.u64 	%rd300, $str;
	cvta.global.u64 	%rd301, %rd300;
	add.u64 	%rd302, %SP, 32;
	{ // callseq 27, 0
	.param .b64 param0;
	st.param.b64 	[param0], %rd301;
	.param .b64 param1;
	st.param.b64 	[param1], %rd302;
	.param .b32 retval0;
	call.uni (retval0), 
	vprintf, 
	(
	param0, 
	param1
	);
	ld.param.b32 	%r66, [retval0];
	} // callseq 27
	bra.uni 	$L__BB0_145;
$L__BB0_144:
	add.u64 	%rd303, %SP, 14;
	st.local.u64 	[%rd5], %rd303;
	mov.u64 	%rd304, $str;
	cvta.global.u64 	%rd305, %rd304;
	add.u64 	%rd306, %SP, 32;
	{ // callseq 28, 0
	.param .b64 param0;
	st.param.b64 	[param0], %rd305;
	.param .b64 param1;
	st.param.b64 	[param1], %rd306;
	.param .b32 retval0;
	call.uni (retval0), 
	vprintf, 
	(
	param0, 
	param1
	);
	ld.param.b32 	%r68, [retval0];
	} // callseq 28
$L__BB0_145:
	add.u64 	%rd307, %SP, 76;
	st.local.u64 	[%rd8], %rd307;
	mov.u64 	%rd308, $str$1;
	cvta.global.u64 	%rd309, %rd308;
	add.u64 	%rd310, %SP, 88;
	{ // callseq 29, 0
	.param .b64 param0;
	st.param.b64 	[param0], %rd309;
	.param .b64 param1;
	st.param.b64 	[param1], %rd310;
	.param .b32 retval0;
	call.uni (retval0), 
	vprintf, 
	(
	param0, 
	param1
	);
	ld.param.b32 	%r70, [retval0];
	} // callseq 29
$L__BB0_146:
	setp.ne.s16 	%p91, %rs4, 77;
	st.local.u8 	[%rd7], %rs4;
	st.local.u8 	[%rd7+1], %rs5;
	st.local.u8 	[%rd7+2], %rs6;
	st.local.u8 	[%rd7+3], %rs7;
	st.local.u8 	[%rd7+4], %rs8;
	mov.b16 	%rs293, 54;
	st.local.u8 	[%rd7+5], %rs293;
	mov.b16 	%rs294, 67;
	st.local.u8 	[%rd1], %rs294;
	mov.b16 	%rs295, 83;
	st.local.u8 	[%rd1+1], %rs295;
	mov.b16 	%rs296, 50;
	st.local.u8 	[%rd1+2], %rs296;
	mov.b16 	%rs297, 53;
	st.local.u8 	[%rd1+3], %rs297;
	mov.b16 	%rs298, 48;
	st.local.u8 	[%rd1+4], %rs298;
	st.local.u8 	[%rd1+5], %rs297;
	mov.b16 	%rs299, 0;
	st.local.u8 	[%rd1+6], %rs299;
	mov.b16 	%rs300, 72;
	st.local.u8 	[%rd2], %rs300;
	mov.b16 	%rs301, 80;
	st.local.u8 	[%rd2+1], %rs301;
	mov.b16 	%rs302, 55;
	st.local.u8 	[%rd2+2], %rs302;
	st.local.u8 	[%rd2+3], %rs302;
	mov.b16 	%rs303, 49;
	st.local.u8 	[%rd2+4], %rs303;
	mov.b16 	%rs304, 57;
	st.local.u8 	[%rd2+5], %rs304;
	st.local.u8 	[%rd2+6], %rs299;
	mov.b16 	%rs305, 77;
	st.local.u8 	[%rd3], %rs305;
	mov.b16 	%rs306, 78;
	st.local.u8 	[%rd3+1], %rs306;
	st.local.u8 	[%rd3+2], %rs298;
	st.local.u8 	[%rd3+3], %rs298;
	st.local.u8 	[%rd3+4], %rs298;
	st.local.u8 	[%rd3+5], %rs304;
	st.local.u8 	[%rd3+6], %rs299;
	st.local.u8 	[%rd4], %rs306;
	mov.b16 	%rs307, 89;
	st.local.u8 	[%rd4+1], %rs307;
	st.local.u8 	[%rd4+2], %rs296;
	st.local.u8 	[%rd4+3], %rs298;
	st.local.u8 	[%rd4+4], %rs296;
	st.local.u8 	[%rd4+5], %rs303;
	st.local.u8 	[%rd4+6], %rs299;
	@%p91 bra 	$L__BB0_150;
	mov.b16 	%rs430, 77;
	mov.u64 	%rd439, %rd7;
	mov.u64 	%rd440, %rd3;
$L__BB0_148:
	and.b16  	%rs309, %rs430, 255;
	setp.eq.s16 	%p92, %rs309, 0;
	@%p92 bra 	$L__BB0_168;
	add.s64 	%rd109, %rd439, 1;
	add.s64 	%rd110, %rd440, 1;
	ld.local.u8 	%rs430, [%rd439+1];
	ld.local.u8 	%rs310, [%rd440+1];
	setp.eq.s16 	%p93, %rs430, %rs310;
	mov.u64 	%rd439, %rd109;
	mov.u64 	%rd440, %rd110;
	@%p93 bra 	$L__BB0_148;
$L__BB0_150:
	setp.eq.s16 	%p94, %rs4, 67;
	@%p94 bra 	$L__BB0_162;
	setp.eq.s16 	%p95, %rs4, 78;
	@%p95 bra 	$L__BB0_158;
	setp.ne.s16 	%p96, %rs4, 72;
	@%p96 bra 	$L__BB0_170;
	mov.b16 	%rs431, 72;
	mov.u64 	%rd441, %rd7;
	mov.u64 	%rd442, %rd2;
$L__BB0_154:
	and.b16  	%rs313, %rs431, 255;
	setp.eq.s16 	%p97, %rs313, 0;
	@%p97 bra 	$L__BB0_167;
	add.s64 	%rd113, %rd441, 1;
	add.s64 	%rd114, %rd442, 1;
	ld.local.u8 	%rs431, [%rd441+1];
	ld.local.u8 	%rs314, [%rd442+1];
	setp.eq.s16 	%p98, %rs431, %rs314;
	mov.u64 	%rd441, %rd113;
	mov.u64 	%rd442, %rd114;
	@%p98 bra 	$L__BB0_154;
	mov.b16 	%rs315, 72;
	mov.pred 	%p99, 0;
	@%p99 bra 	$L__BB0_162;
	setp.ne.s16 	%p100, %rs315, 78;
	@%p100 bra 	$L__BB0_170;
$L__BB0_158:
	mov.b16 	%rs432, 78;
	mov.u64 	%rd443, %rd7;
	mov.u64 	%rd444, %rd4;
$L__BB0_159:
	and.b16  	%rs317, %rs432, 255;
	setp.eq.s16 	%p101, %rs317, 0;
	@%p101 bra 	$L__BB0_166;
	add.s64 	%rd117, %rd443, 1;
	add.s64 	%rd118, %rd444, 1;
	ld.local.u8 	%rs432, [%rd443+1];
	ld.local.u8 	%rs318, [%rd444+1];
	setp.eq.s16 	%p102, %rs432, %rs318;
	mov.u64 	%rd443, %rd117;
	mov.u64 	%rd444, %rd118;
	@%p102 bra 	$L__BB0_159;
	setp.ne.s16 	%p103, %rs4, 67;
	@%p103 bra 	$L__BB0_170;
$L__BB0_162:
	mov.b16 	%rs433, 67;
	mov.u64 	%rd445, %rd1;
	mov.u64 	%rd446, %rd7;
$L__BB0_163:
	and.b16  	%rs320, %rs433, 255;
	setp.eq.s16 	%p104, %rs320, 0;
	@%p104 bra 	$L__BB0_165;
	add.s64 	%rd121, %rd446, 1;
	add.s64 	%rd122, %rd445, 1;
	ld.local.u8 	%rs433, [%rd446+1];
	ld.local.u8 	%rs321, [%rd445+1];
	setp.eq.s16 	%p105, %rs433, %rs321;
	mov.u64 	%rd445, %rd122;
	mov.u64 	%rd446, %rd121;
	@%p105 bra 	$L__BB0_163;
	bra.uni 	$L__BB0_170;
$L__BB0_165:
	add.u64 	%rd311, %SP, 0;
	st.local.u64 	[%rd5], %rd311;
	mov.u64 	%rd312, $str;
	cvta.global.u64 	%rd313, %rd312;
	add.u64 	%rd314, %SP, 32;
	{ // callseq 30, 0
	.param .b64 param0;
	st.param.b64 	[param0], %rd313;
	.param .b64 param1;
	st.param.b64 	[param1], %rd314;
	.param .b32 retval0;
	call.uni (retval0), 
	vprintf, 
	(
	param0, 
	param1
	);
	ld.param.b32 	%r72, [retval0];
	} // callseq 30
	bra.uni 	$L__BB0_169;
$L__BB0_166:
	add.u64 	%rd315, %SP, 21;
	st.local.u64 	[%rd5], %rd315;
	mov.u64 	%rd316, $str;
	cvta.global.u64 	%rd317, %rd316;
	add.u64 	%rd318, %SP, 32;
	{ // callseq 31, 0
	.param .b64 param0;
	st.param.b64 	[param0], %rd317;
	.param .b64 param1;
	st.param.b64 	[param1], %rd318;
	.param .b32 retval0;
	call.uni (retval0), 
	vprintf, 
	(
	param0, 
	param1
	);
	ld.param.b32 	%r74, [retval0];
	} // callseq 31
	bra.uni 	$L__BB0_169;
$L__BB0_167:
	add.u64 	%rd319, %SP, 7;
	st.local.u64 	[%rd5], %rd319;
	mov.u64 	%rd320, $str;
	cvta.global.u64 	%rd321, %rd320;
	add.u64 	%rd322, %SP, 32;
	{ // callseq 32, 0
	.param .b64 param0;
	st.param.b64 	[param0], %rd321;
	.param .b64 param1;
	st.param.b64 	[param1], %rd322;
	.param .b32 retval0;
	call.uni (retval0), 
	vprintf, 
	(
	param0, 
	param1
	);
	ld.param.b32 	%r76, [retval0];
	} // callseq 32
	bra.uni 	$L__BB0_169;
$L__BB0_168:
	add.u64 	%rd323, %SP, 14;
	st.local.u64 	[%rd5], %rd323;
	mov.u64 	%rd324, $str;
	cvta.global.u64 	%rd325, %rd324;
	add.u64 	%rd326, %SP, 32;
	{ // callseq 33, 0
	.param .b64 param0;
	st.param.b64 	[param0], %rd325;
	.param .b64 param1;
	st.param.b64 	[param1], %rd326;
	.param .b32 retval0;
	call.uni (retval0), 
	vprintf, 
	(
	param0, 
	param1
	);
	ld.param.b32 	%r78, [retval0];
	} // callseq 33
$L__BB0_169:
	add.u64 	%rd327, %SP, 76;
	st.local.u64 	[%rd8], %rd327;
	mov.u64 	%rd328, $str$1;
	cvta.global.u64 	%rd329, %rd328;
	add.u64 	%rd330, %SP, 88;
	{ // callseq 34, 0
	.param .b64 param0;
	st.param.b64 	[param0], %rd329;
	.param .b64 param1;
	st.param.b64 	[param1], %rd330;
	.param .b32 retval0;
	call.uni (retval0), 
	vprintf, 
	(
	param0, 
	param1
	);
	ld.param.b32 	%r80, [retval0];
	} // callseq 34
$L__BB0_170:
	setp.ne.s16 	%p106, %rs4, 77;
	st.local.u8 	[%rd7], %rs4;
	st.local.u8 	[%rd7+1], %rs5;
	st.local.u8 	[%rd7+2], %rs6;
	st.local.u8 	[%rd7+3], %rs7;
	st.local.u8 	[%rd7+4], %rs8;
	mov.b16 	%rs322, 55;
	st.local.u8 	[%rd7+5], %rs322;
	mov.b16 	%rs323, 67;
	st.local.u8 	[%rd1], %rs323;
	mov.b16 	%rs324, 83;
	st.local.u8 	[%rd1+1], %rs324;
	mov.b16 	%rs325, 50;
	st.local.u8 	[%rd1+2], %rs325;
	mov.b16 	%rs326, 53;
	st.local.u8 	[%rd1+3], %rs326;
	mov.b16 	%rs327, 48;
	st.local.u8 	[%rd1+4], %rs327;
	st.local.u8 	[%rd1+5], %rs326;
	mov.b16 	%rs328, 0;
	st.local.u8 	[%rd1+6], %rs328;
	mov.b16 	%rs329, 72;
	st.local.u8 	[%rd2], %rs329;
	mov.b16 	%rs330, 80;
	st.local.u8 	[%rd2+1], %rs330;
	st.local.u8 	[%rd2+2], %rs322;
	st.local.u8 	[%rd2+3], %rs322;
	mov.b16 	%rs331, 49;
	st.local.u8 	[%rd2+4], %rs331;
	mov.b16 	%rs332, 57;
	st.local.u8 	[%rd2+5], %rs332;
	st.local.u8 	[%rd2+6], %rs328;
	mov.b16 	%rs333, 77;
	st.local.u8 	[%rd3], %rs333;
	mov.b16 	%rs334, 78;
	st.local.u8 	[%rd3+1], %rs334;
	st.local.u8 	[%rd3+2], %rs327;
	st.local.u8 	[%rd3+3], %rs327;
	st.local.u8 	[%rd3+4], %rs327;
	st.local.u8 	[%rd3+5], %rs332;
	st.local.u8 	[%rd3+6], %rs328;
	st.local.u8 	[%rd4], %rs334;
	mov.b16 	%rs335, 89;
	st.local.u8 	[%rd4+1], %rs335;
	st.local.u8 	[%rd4+2], %rs325;
	st.local.u8 	[%rd4+3], %rs327;
	st.local.u8 	[%rd4+4], %rs325;
	st.local.u8 	[%rd4+5], %rs331;
	st.local.u8 	[%rd4+6], %rs328;
	@%p106 bra 	$L__BB0_174;
	mov.b16 	%rs434, 77;
	mov.u64 	%rd447, %rd7;
	mov.u64 	%rd448, %rd3;
$L__BB0_172:
	and.b16  	%rs337, %rs434, 255;
	setp.eq.s16 	%p107, %rs337, 0;
	@%p107 bra 	$L__BB0_192;
	add.s64 	%rd125, %rd447, 1;
	add.s64 	%rd126, %rd448, 1;
	ld.local.u8 	%rs434, [%rd447+1];
	ld.local.u8 	%rs338, [%rd448+1];
	setp.eq.s16 	%p108, %rs434, %rs338;
	mov.u64 	%rd447, %rd125;
	mov.u64 	%rd448, %rd126;
	@%p108 bra 	$L__BB0_172;
$L__BB0_174:
	setp.eq.s16 	%p109, %rs4, 67;
	@%p109 bra 	$L__BB0_186;
	setp.eq.s16 	%p110, %rs4, 78;
	@%p110 bra 	$L__BB0_182;
	setp.ne.s16 	%p111, %rs4, 72;
	@%p111 bra 	$L__BB0_194;
	mov.b16 	%rs435, 72;
	mov.u64 	%rd449, %rd7;
	mov.u64 	%rd450, %rd2;
$L__BB0_178:
	and.b16  	%rs340, %rs435, 255;
	setp.eq.s16 	%p112, %rs340, 0;
	@%p112 bra 	$L__BB0_191;
	add.s64 	%rd129, %rd449, 1;
	add.s64 	%rd130, %rd450, 1;
	ld.local.u8 	%rs435, [%rd449+1];
	ld.local.u8 	%rs341, [%rd450+1];
	setp.eq.s16 	%p113, %rs435, %rs341;
	mov.u64 	%rd449, %rd129;
	mov.u64 	%rd450, %rd130;
	@%p113 bra 	$L__BB0_178;
	mov.b16 	%rs342, 72;
	mov.pred 	%p114, 0;
	@%p114 bra 	$L__BB0_186;
	setp.ne.s16 	%p115, %rs342, 78;
	@%p115 bra 	$L__BB0_194;
$L__BB0_182:
	mov.b16 	%rs436, 78;
	mov.u64 	%rd451, %rd7;
	mov.u64 	%rd452, %rd4;
$L__BB0_183:
	and.b16  	%rs344, %rs436, 255;
	setp.eq.s16 	%p116, %rs344, 0;
	@%p116 bra 	$L__BB0_190;
	add.s64 	%rd133, %rd451, 1;
	add.s64 	%rd134, %rd452, 1;
	ld.local.u8 	%rs436, [%rd451+1];
	ld.local.u8 	%rs345, [%rd452+1];
	setp.eq.s16 	%p117, %rs436, %rs345;
	mov.u64 	%rd451, %rd133;
	mov.u64 	%rd452, %rd134;
	@%p117 bra 	$L__BB0_183;
	setp.ne.s16 	%p118, %rs4, 67;
	@%p118 bra 	$L__BB0_194;
$L__BB0_186:
	mov.b16 	%rs437, 67;
	mov.u64 	%rd453, %rd1;
	mov.u64 	%rd454, %rd7;
$L__BB0_187:
	and.b16  	%rs347, %rs437, 255;
	setp.eq.s16 	%p119, %rs347, 0;
	@%p119 bra 	$L__BB0_189;
	add.s64 	%rd137, %rd454, 1;
	add.s64 	%rd138, %rd453, 1;
	ld.local.u8 	%rs437, [%rd454+1];
	ld.local.u8 	%rs348, [%rd453+1];
	setp.eq.s16 	%p120, %rs437, %rs348;
	mov.u64 	%rd453, %rd138;
	mov.u64 	%rd454, %rd137;
	@%p120 bra 	$L__BB0_187;
	bra.uni 	$L__BB0_194;
$L__BB0_189:
	add.u64 	%rd331, %SP, 0;
	st.local.u64 	[%rd5], %rd331;
	mov.u64 	%rd332, $str;
	cvta.global.u64 	%rd333, %rd332;
	add.u64 	%rd334, %SP, 32;
	{ // callseq 35, 0
	.param .b64 param0;
	st.param.b64 	[param0], %rd333;
	.param .b64 param1;
	st.param.b64 	[param1], %rd334;
	.param .b32 retval0;
	call.uni (retval0), 
	vprintf, 
	(
	param0, 
	param1
	);
	ld.param.b32 	%r82, [retval0];
	} // callseq 35
	bra.uni 	$L__BB0_193;
$L__BB0_190:
	add.u64 	%rd335, %SP, 21;
	st.local.u64 	[%rd5], %rd335;
	mov.u64 	%rd336, $str;
	cvta.global.u64 	%rd337, %rd336;
	add.u64 	%rd338, %SP, 32;
	{ // callseq 36, 0
	.param .b64 param0;
	st.param.b64 	[param0], %rd337;
	.param .b64 param1;
	st.param.b64 	[param1], %rd338;
	.param .b32 retval0;
	call.uni (retval0), 
	vprintf, 
	(
	param0, 
	param1
	);
	ld.param.b32 	%r84, [retval0];
	} // callseq 36
	bra.uni 	$L__BB0_193;
$L__BB0_191:
	add.u64 	%rd339, %SP, 7;
	st.local.u64 	[%rd5], %rd339;
	mov.u64 	%rd340, $str;
	cvta.global.u64 	%rd341, %rd340;
	add.u64 	%rd342, %SP, 32;
	{ // callseq 37, 0
	.param .b64 param0;
	st.param.b64 	[param0], %rd341;
	.param .b64 param1;
	st.param.b64 	[param1], %rd342;
	.param .b32 retval0;
	call.uni (retval0), 
	vprintf, 
	(
	param0, 
	param1
	);
	ld.param.b32 	%r86, [retval0];
	} // callseq 37
	bra.uni 	$L__BB0_193;
$L__BB0_192:
	add.u64 	%rd343, %SP, 14;
	st.local.u64 	[%rd5], %rd343;
	mov.u64 	%rd344, $str;
	cvta.global.u64 	%rd345, %rd344;
	add.u64 	%rd346, %SP, 32;
	{ // callseq 38, 0
	.param .b64 param0;
	st.param.b64 	[param0], %rd345;
	.param .b64 param1;
	st.param.b64 	[param1], %rd346;
	.param .b32 retval0;
	call.uni (retval0), 
	vprintf, 
	(
	param0, 
	param1
	);
	ld.param.b32 	%r88, [retval0];
	} // callseq 38
$L__BB0_193:
	add.u64 	%rd347, %SP, 76;
	st.local.u64 	[%rd8], %rd347;
	mov.u64 	%rd348, $str$1;
	cvta.global.u64 	%rd349, %rd348;
	add.u64 	%rd350, %SP, 88;
	{ // callseq 39, 0
	.param .b64 param0;
	st.param.b64 	[param0], %rd349;
	.param .b64 param1;
	st.param.b64 	[param1], %rd350;
	.param .b32 retval0;
	call.uni (retval0), 
	vprintf, 
	(
	param0, 
	param1
	);
	ld.param.b32 	%r90, [retval0];
	} // callseq 39
$L__BB0_194:
	setp.ne.s16 	%p121, %rs4, 77;
	st.local.u8 	[%rd7], %rs4;
	st.local.u8 	[%rd7+1], %rs5;
	st.local.u8 	[%rd7+2], %rs6;
	st.local.u8 	[%rd7+3], %rs7;
	st.local.u8 	[%rd7+4], %rs8;
	mov.b16 	%rs349, 56;
	st.local.u8 	[%rd7+5], %rs349;
	mov.b16 	%rs350, 67;
	st.local.u8 	[%rd1], %rs350;
	mov.b16 	%rs351, 83;
	st.local.u8 	[%rd1+1], %rs351;
	mov.b16 	%rs352, 50;
	st.local.u8 	[%rd1+2], %rs352;
	mov.b16 	%rs353, 53;
	st.local.u8 	[%rd1+3], %rs353;
	mov.b16 	%rs354, 48;
	st.local.u8 	[%rd1+4], %rs354;
	st.local.u8 	[%rd1+5], %rs353;
	mov.b16 	%rs355, 0;
	st.local.u8 	[%rd1+6], %rs355;
	mov.b16 	%rs356, 72;
	st.local.u8 	[%rd2], %rs356;
	mov.b16 	%rs357, 80;
	st.local.u8 	[%rd2+1], %rs357;
	mov.b16 	%rs358, 55;
	st.local.u8 	[%rd2+2], %rs358;
	st.local.u8 	[%rd2+3], %rs358;
	mov.b16 	%rs359, 49;
	st.local.u8 	[%rd2+4], %rs359;
	mov.b16 	%rs360, 57;
	st.local.u8 	[%rd2+5], %rs360;
	st.local.u8 	[%rd2+6], %rs355;
	mov.b16 	%rs361, 77;
	st.local.u8 	[%rd3], %rs361;
	mov.b16 	%rs362, 78;
	st.local.u8 	[%rd3+1], %rs362;
	st.local.u8 	[%rd3+2], %rs354;
	st.local.u8 	[%rd3+3], %rs354;
	st.local.u8 	[%rd3+4], %rs354;
	st.local.u8 	[%rd3+5], %rs360;
	st.local.u8 	[%rd3+6], %rs355;
	st.local.u8 	[%rd4], %rs362;
	mov.b16 	%rs363, 89;
	st.local.u8 	[%rd4+1], %rs363;
	st.local.u8 	[%rd4+2], %rs352;
	st.local.u8 	[%rd4+3], %rs354;
	st.local.u8 	[%rd4+4], %rs352;
	st.local.u8 	[%rd4+5], %rs359;
	st.local.u8 	[%rd4+6], %rs355;
	@%p121 bra 	$L__BB0_198;
	mov.b16 	%rs438, 77;
	mov.u64 	%rd455, %rd7;
	mov.u64 	%rd456, %rd3;
$L__BB0_196:
	and.b16  	%rs365, %rs438, 255;
	setp.eq.s16 	%p122, %rs365, 0;
	@%p122 bra 	$L__BB0_216;
	add.s64 	%rd141, %rd455, 1;
	add.s64 	%rd142, %rd456, 1;
	ld.local.u8 	%rs438, [%rd455+1];
	ld.local.u8 	%rs366, [%rd456+1];
	setp.eq.s16 	%p123, %rs438, %rs366;
	mov.u64 	%rd455, %rd141;
	mov.u64 	%rd456, %rd142;
	@%p123 bra 	$L__BB0_196;
$L__BB0_198:
	setp.eq.s16 	%p124, %rs4, 67;
	@%p124 bra 	$L__BB0_210;
	setp.eq.s16 	%p125, %rs4, 78;
	@%p125 bra 	$L__BB0_206;
	setp.ne.s16 	%p126, %rs4, 72;
	@%p126 bra 	$L__BB0_218;
	mov.b16 	%rs439, 72;
	mov.u64 	%rd457, %rd7;
	mov.u64 	%rd458, %rd2;
$L__BB0_202:
	and.b16  	%rs369, %rs439, 255;
	setp.eq.s16 	%p127, %rs369, 0;
	@%p127 bra 	$L__BB0_215;
	add.s64 	%rd145, %rd457, 1;
	add.s64 	%rd146, %rd458, 1;
	ld.local.u8 	%rs439, [%rd457+1];
	ld.local.u8 	%rs370, [%rd458+1];
	setp.eq.s16 	%p128, %rs439, %rs370;
	mov.u64 	%rd457, %rd145;
	mov.u64 	%rd458, %rd146;
	@%p128 bra 	$L__BB0_202;
	mov.b16 	%rs371, 72;
	mov.pred 	%p129, 0;
	@%p129 bra 	$L__BB0_210;
	setp.ne.s16 	%p130, %rs371, 78;
	@%p130 bra 	$L__BB0_218;
$L__BB0_206:
	mov.b16 	%rs440, 78;
	mov.u64 	%rd459, %rd7;
	mov.u64 	%rd460, %rd4;
$L__BB0_207:
	and.b16  	%rs373, %rs440, 255;
	setp.eq.s16 	%p131, %rs373, 0;
	@%p131 bra 	$L__BB0_214;
	add.s64 	%rd149, %rd459, 1;
	add.s64 	%rd150, %rd460, 1;
	ld.local.u8 	%rs440, [%rd459+1];
	ld.local.u8 	%rs374, [%rd460+1];
	setp.eq.s16 	%p132, %rs440, %rs374;
	mov.u64 	%rd459, %rd149;
	mov.u64 	%rd460, %rd150;
	@%p132 bra 	$L__BB0_207;
	setp.ne.s16 	%p133, %rs4, 67;
	@%p133 bra 	$L__BB0_218;
$L__BB0_210:
	mov.b16 	%rs441, 67;
	mov.u64 	%rd461, %rd1;
	mov.u64 	%rd462, %rd7;
$L__BB0_211:
	and.b16  	%rs376, %rs441, 255;
	setp.eq.s16 	%p134, %rs376, 0;
	@%p134 bra 	$L__BB0_213;
	add.s64 	%rd153, %rd462, 1;
	add.s64 	%rd154, %rd461, 1;
	ld.local.u8 	%rs441, [%rd462+1];
	ld.local.u8 	%rs377, [%rd461+1];
	setp.eq.s16 	%p135, %rs441, %rs377;
	mov.u64 	%rd461, %rd154;
	mov.u64 	%rd462, %rd153;
	@%p135 bra 	$L__BB0_211;
	bra.uni 	$L__BB0_218;
$L__BB0_213:
	add.u64 	%rd351, %SP, 0;
	st.local.u64 	[%rd5], %rd351;
	mov.u64 	%rd352, $str;
	cvta.global.u64 	%rd353, %rd352;
	add.u64 	%rd354, %SP, 32;
	{ // callseq 40, 0
	.param .b64 param0;
	st.param.b64 	[param0], %rd353;
	.param .b64 param1;
	st.param.b64 	[param1], %rd354;
	.param .b32 retval0;
	call.uni (retval0), 
	vprintf, 
	(
	param0, 
	param1
	);
	ld.param.b32 	%r92, [retval0];
	} // callseq 40
	bra.uni 	$L__BB0_217;
$L__BB0_214:
	add.u64 	%rd355, %SP, 21;
	st.local.u64 	[%rd5], %rd355;
	mov.u64 	%rd356, $str;
	cvta.global.u64 	%rd357, %rd356;
	add.u64 	%rd358, %SP, 32;
	{ // callseq 41, 0
	.param .b64 param0;
	st.param.b64 	[param0], %rd357;
	.param .b64 param1;
	st.param.b64 	[param1], %rd358;
	.param .b32 retval0;
	call.uni (retval0), 
	vprintf, 
	(
	param0, 
	param1
	);
	ld.param.b32 	%r94, [retval0];
	} // callseq 41
	bra.uni 	$L__BB0_217;
$L__BB0_215:
	add.u64 	%rd359, %SP, 7;
	st.local.u64 	[%rd5], %rd359;
	mov.u64 	%rd360, $str;
	cvta.global.u64 	%rd361, %rd360;
	add.u64 	%rd362, %SP, 32;
	{ // callseq 42, 0
	.param .b64 param0;
	st.param.b64 	[param0], %rd361;
	.param .b64 param1;
	st.param.b64 	[param1], %rd362;
	.param .b32 retval0;
	call.uni (retval0), 
	vprintf, 
	(
	param0, 
	param1
	);
	ld.param.b32 	%r96, [retval0];
	} // callseq 42
	bra.uni 	$L__BB0_217;
$L__BB0_216:
	add.u64 	%rd363, %SP, 14;
	st.local.u64 	[%rd5], %rd363;
	mov.u64 	%rd364, $str;
	cvta.global.u64 	%rd365, %rd364;
	add.u64 	%rd366, %SP, 32;
	{ // callseq 43, 0
	.param .b64 param0;
	st.param.b64 	[param0], %rd365;
	.param .b64 param1;
	st.param.b64 	[param1], %rd366;
	.param .b32 retval0;
	call.uni (retval0), 
	vprintf, 
	(
	param0, 
	param1
	);
	ld.param.b32 	%r98, [retval0];
	} // callseq 43
$L__BB0_217:
	add.u64 	%rd367, %SP, 76;
	st.local.u64 	[%rd8], %rd367;
	mov.u64 	%rd368, $str$1;
	cvta.global.u64 	%rd369, %rd368;
	add.u64 	%rd370, %SP, 88;
	{ // callseq 44, 0
	.param .b64 param0;
	st.param.b64 	[param0], %rd369;
	.param .b64 param1;
	st.param.b64 	[param1], %rd370;
	.param .b32 retval0;
	call.uni (retval0), 
	vprintf, 
	(
	param0, 
	param1
	);
	ld.param.b32 	%r100, [retval0];
	} // callseq 44
$L__BB0_218:
	setp.ne.s16 	%p136, %rs4, 77;
	st.local.u8 	[%rd7], %rs4;
	st.local.u8 	[%rd7+1], %rs5;
	st.local.u8 	[%rd7+2], %rs6;
	st.local.u8 	[%rd7+3], %rs7;
	st.local.u8 	[%rd7+4], %rs8;
	mov.b16 	%rs378, 57;
	st.local.u8 	[%rd7+5], %rs378;
	mov.b16 	%rs379, 67;
	st.local.u8 	[%rd1], %rs379;
	mov.b16 	%rs380, 83;
	st.local.u8 	[%rd1+1], %rs380;
	mov.b16 	%rs381, 50;
	st.local.u8 	[%rd1+2], %rs381;
	mov.b16 	%rs382, 53;
	st.local.u8 	[%rd1+3], %rs382;
	mov.b16 	%rs383, 48;
	st.local.u8 	[%rd1+4], %rs383;
	st.local.u8 	[%rd1+5], %rs382;
	mov.b16 	%rs384, 0;
	st.local.u8 	[%rd1+6], %rs384;
	mov.b16 	%rs385, 72;
	st.local.u8 	[%rd2], %rs385;
	mov.b16 	%rs386, 80;
	st.local.u8 	[%rd2+1], %rs386;
	mov.b16 	%rs387, 55;
	st.local.u8 	[%rd2+2], %rs387;
	st.local.u8 	[%rd2+3], %rs387;
	mov.b16 	%rs388, 49;
	st.local.u8 	[%rd2+4], %rs388;
	st.local.u8 	[%rd2+5], %rs378;
	st.local.u8 	[%rd2+6], %rs384;
	mov.b16 	%rs389, 77;
	st.local.u8 	[%rd3], %rs389;
	mov.b16 	%rs390, 78;
	st.local.u8 	[%rd3+1], %rs390;
	st.local.u8 	[%rd3+2], %rs383;
	st.local.u8 	[%rd3+3], %rs383;
	st.local.u8 	[%rd3+4], %rs383;
	st.local.u8 	[%rd3+5], %rs378;
	st.local.u8 	[%rd3+6], %rs384;
	st.local.u8 	[%rd4], %rs390;
	mov.b16 	%rs391, 89;
	st.local.u8 	[%rd4+1], %rs391;
	st.local.u8 	[%rd4+2], %rs381;
	st.local.u8 	[%rd4+3], %rs383;
	st.local.u8 	[%rd4+4], %rs381;
	st.local.u8 	[%rd4+5], %rs388;
	st.local.u8 	[%rd4+6], %rs384;
	@%p136 bra 	$L__BB0_222;
	mov.b16 	%rs442, 77;
	mov.u64 	%rd463, %rd7;
	mov.u64 	%rd464, %rd3;
$L__BB0_220:
	and.b16  	%rs393, %rs442, 255;
	setp.eq.s16 	%p137, %rs393, 0;
	@%p137 bra 	$L__BB0_240;
	add.s64 	%rd157, %rd463, 1;
	add.s64 	%rd158, %rd464, 1;
	ld.local.u8 	%rs442, [%rd463+1];
	ld.local.u8 	%rs394, [%rd464+1];
	setp.eq.s16 	%p138, %rs442, %rs394;
	mov.u64 	%rd463, %rd157;
	mov.u64 	%rd464, %rd158;
	@%p138 bra 	$L__BB0_220;
$L__BB0_222:
	setp.eq.s16 	%p139, %rs4, 67;
	@%p139 bra 	$L__BB0_234;
	setp.eq.s16 	%p140, %rs4, 78;
	@%p140 bra 	$L__BB0_230;
	setp.ne.s16 	%p141, %rs4, 72;
	@%p141 bra 	$L__BB0_242;
	mov.b16 	%rs443, 72;
	mov.u64 	%rd465, %rd7;
	mov.u64 	%rd466, %rd2;
$L__BB0_226:
	and.b16  	%rs397, %rs443, 255;
	setp.eq.s16 	%p142, %rs397, 0;
	@%p142 bra 	$L__BB0_239;
	add.s64 	%rd161, %rd465, 1;
	add.s64 	%rd162, %rd466, 1;
	ld.local.u8 	%rs443, [%rd465+1];
	ld.local.u8 	%rs398, [%rd466+1];
	setp.eq.s16 	%p143, %rs443, %rs398;
	mov.u64 	%rd465, %rd161;
	mov.u64 	%rd466, %rd162;
	@%p143 bra 	$L__BB0_226;
	mov.b16 	%rs399, 72;
	mov.pred 	%p144, 0;
	@%p144 bra 	$L__BB0_234;
	setp.ne.s16 	%p145, %rs399, 78;
	@%p145 bra 	$L__BB0_242;
$L__BB0_230:
	mov.b16 	%rs444, 78;
	mov.u64 	%rd467, %rd7;
	mov.u64 	%rd468, %rd4;
$L__BB0_231:
	and.b16  	%rs401, %rs444, 255;
	setp.eq.s16 	%p146, %rs401, 0;
	@%p146 bra 	$L__BB0_238;
	add.s64 	%rd165, %rd467, 1;
	add.s64 	%rd166, %rd468, 1;
	ld.local.u8 	%rs444, [%rd467+1];
	ld.local.u8 	%rs402, [%rd468+1];
	setp.eq.s16 	%p147, %rs444, %rs402;
	mov.u64 	%rd467, %rd165;
	mov.u64 	%rd468, %rd166;
	@%p147 bra 	$L__BB0_231;
	setp.ne.s16 	%p148, %rs4, 67;
	@%p148 bra 	$L__BB0_242;
$L__BB0_234:
	mov.b16 	%rs445, 67;
	mov.u64 	%rd469, %rd1;
	mov.u64 	%rd470, %rd7;
$L__BB0_235:
	and.b16  	%rs404, %rs445, 255;
	setp.eq.s16 	%p149, %rs404, 0;
	@%p149 bra 	$L__BB0_237;
	add.s64 	%rd169, %rd470, 1;
	add.s64 	%rd170, %rd469, 1;
	ld.local.u8 	%rs445, [%rd470+1];
	ld.local.u8 	%rs405, [%rd469+1];
	setp.eq.s16 	%p150, %rs445, %rs405;
	mov.u64 	%rd469, %rd170;
	mov.u64 	%rd470, %rd169;
	@%p150 bra 	$L__BB0_235;
	bra.uni 	$L__BB0_242;
$L__BB0_237:
	add.u64 	%rd371, %SP, 0;
	st.local.u64 	[%rd5], %rd371;
	mov.u64 	%rd372, $str;
	cvta.global.u64 	%rd373, %rd372;
	add.u64 	%rd374, %SP, 32;
	{ // callseq 45, 0
	.param .b64 param0;
	st.param.b64 	[param0], %rd373;
	.param .b64 param1;
	st.param.b64 	[param1], %rd374;
	.param .b32 retval0;
	call.uni (retval0), 
	vprintf, 
	(
	param0, 
	param1
	);
	ld.param.b32 	%r102, [retval0];
	} // callseq 45
	bra.uni 	$L__BB0_241;
$L__BB0_238:
	add.u64 	%rd375, %SP, 21;
	st.local.u64 	[%rd5], %rd375;
	mov.u64 	%rd376, $str;
	cvta.global.u64 	%rd377, %rd376;
	add.u64 	%rd378, %SP, 32;
	{ // callseq 46, 0
	.param .b64 param0;
	st.param.b64 	[param0], %rd377;
	.param .b64 param1;
	st.param.b64 	[param1], %rd378;
	.param .b32 retval0;
	call.uni (retval0), 
	vprintf, 
	(
	param0, 
	param1
	);
	ld.param.b32 	%r104, [retval0];
	} // callseq 46
	bra.uni 	$L__BB0_241;
$L__BB0_239:
	add.u64 	%rd379, %SP, 7;
	st.local.u64 	[%rd5], %rd379;
	mov.u64 	%rd380, $str;
	cvta.global.u64 	%rd381, %rd380;
	add.u64 	%rd382, %SP, 32;
	{ // callseq 47, 0
	.param .b64 param0;
	st.param.b64 	[param0], %rd381;
	.param .b64 param1;
	st.param.b64 	[param1], %rd382;
	.param .b32 retval0;
	call.uni (retval0), 
	vprintf, 
	(
	param0, 
	param1
	);
	ld.param.b32 	%r106, [retval0];
	} // callseq 47
	bra.uni 	$L__BB0_241;
$L__BB0_240:
	add.u64 	%rd383, %SP, 14;
	st.local.u64 	[%rd5], %rd383;
	mov.u64 	%rd384, $str;
	cvta.global.u64 	%rd385, %rd384;
	add.u64 	%rd386, %SP, 32;
	{ // callseq 48, 0
	.param .b64 param0;
	st.param.b64 	[param0], %rd385;
	.param .b64 param1;
	st.param.b64 	[param1], %rd386;
	.param .b32 retval0;
	call.uni (retval0), 
	vprintf, 
	(
	param0, 
	param1
	);
	ld.param.b32 	%r108, [retval0];
	} // callseq 48
$L__BB0_241:
	add.u64 	%rd387, %SP, 76;
	st.local.u64 	[%rd8], %rd387;
	mov.u64 	%rd388, $str$1;
	cvta.global.u64 	%rd389, %rd388;
	add.u64 	%rd390, %SP, 88;
	{ // callseq 49, 0
	.param .b64 param0;
	st.param.b64 	[param0], %rd389;
	.param .b64 param1;
	st.param.b64 	[param1], %rd390;
	.param .b32 retval0;
	call.uni (retval0), 
	vprintf, 
	(
	param0, 
	param1
	);
	ld.param.b32 	%r110, [retval0];
	} // callseq 49
$L__BB0_242:
	add.s32 	%r114, %r114, 1;
	setp.ne.s32 	%p151, %r114, 10;
	@%p151 bra 	$L__BB0_3;
	add.s32 	%r113, %r113, 1;
	setp.ne.s32 	%p152, %r113, 10;
	@%p152 bra 	$L__BB0_2;
	add.s32 	%r112, %r112, 1;
	setp.ne.s32 	%p153, %r112, 10;
	@%p153 bra 	$L__BB0_1;
	ret;
$L__BB0_246:
	add.u64 	%rd195, %SP, 21;
	st.local.u64 	[%rd5], %rd195;
	mov.u64 	%rd196, $str;
	cvta.global.u64 	%rd197, %rd196;
	add.u64 	%rd198, %SP, 32;
	{ // callseq 1, 0
	.param .b64 param0;
	st.param.b64 	[param0], %rd197;
	.param .b64 param1;
	st.param.b64 	[param1], %rd198;
	.param .b32 retval0;
	call.uni (retval0), 
	vprintf, 
	(
	param0, 
	param1
	);
	ld.param.b32 	%r14, [retval0];
	} // callseq 1
	bra.uni 	$L__BB0_24;

}


// ===== COMPILED SASS (sm_100) =====

	.target	sm_100

	.elftype	@"ET_EXEC"


//--------------------- .note.nv.tkinfo           --------------------------
	.section	.note.nv.tkinfo,"",@"SHT_NOTE"
	.sectionflags	@"SHF_NOTE_NV_TKINFO"
	.tkinfo
        /*0018*/ 	.word	0x00000002
        /*0030*/ 	.string	""
        /*0030*/ 	.string	"ptxas"
        /*0030*/ 	.string	"Cuda compilation tools, release 13.0, V13.0.88"
        /*0030*/ 	.string	"Build cuda_13.0.r13.0/compiler.36424714_0"
        /*0030*/ 	.string	"-arch sm_100 -m 64 "



//--------------------- .note.nv.cuinfo           --------------------------
	.section	.note.nv.cuinfo,"",@"SHT_NOTE"
	.sectionflags	@"SHF_NOTE_NV_CUINFO"
        /*0018*/ 	.short	0x0002
        /*001a*/ 	.short	0x0064
        /*001c*/ 	.short	0x0082
	.zero		2


//--------------------- .nv.info                  --------------------------
	.section	.nv.info,"",@"SHT_CUDA_INFO"
	.align	4


	//----- nvinfo : EIATTR_REGCOUNT
	.align		4
        /*0000*/ 	.byte	0x04, 0x2f
        /*0002*/ 	.short	(.L_3 - .L_2)
	.align		4
.L_2:
        /*0004*/ 	.word	index@(_Z6kernelv)
        /*0008*/ 	.word	0x0000001f


	//----- nvinfo : EIATTR_FRAME_SIZE
	.align		4
.L_3:
        /*000c*/ 	.byte	0x04, 0x11
        /*000e*/ 	.short	(.L_5 - .L_4)
	.align		4
.L_4:
        /*0010*/ 	.word	index@(_Z6kernelv)
        /*0014*/ 	.word	0x00000060


	//----- nvinfo : EIATTR_MIN_STACK_SIZE
	.align		4
.L_5:
        /*0018*/ 	.byte	0x04, 0x12
        /*001a*/ 	.short	(.L_7 - .L_6)
	.align		4
.L_6:
        /*001c*/ 	.word	index@(_Z6kernelv)
        /*0020*/ 	.word	0x00000060
.L_7:


//--------------------- .nv.compat                --------------------------
	.section	.nv.compat,"",@"SHT_CUDA_COMPAT_INFO"
	.align	4
        /*0000*/ 	.byte	0x02, 0x09, 0x00, 0x00, 0x02, 0x02, 0x01, 0x00, 0x02, 0x05, 0x05, 0x00, 0x03, 0x07, 0x01, 0x01
        /*0010*/ 	.byte	0x02, 0x03, 0x00, 0x00, 0x02, 0x06, 0x01, 0x00, 0x04, 0x0b, 0x08, 0x00, 0x09, 0x00, 0x00, 0x00
        /*0020*/ 	.byte	0x00, 0x00, 0x00, 0x00


//--------------------- .nv.info._Z6kernelv       --------------------------
	.section	.nv.info._Z6kernelv,"",@"SHT_CUDA_INFO"
	.sectionflags	@""
	.align	4


	//----- nvinfo : EIATTR_CUDA_API_VERSION
	.align		4
        /*0000*/ 	.byte	0x04, 0x37
        /*0002*/ 	.short	(.L_9 - .L_8)
.L_8:
        /*0004*/ 	.word	0x00000082


	//----- nvinfo : EIATTR_SPARSE_MMA_MASK
	.align		4
.L_9:
        /*0008*/ 	.byte	0x03, 0x50
        /*000a*/ 	.short	0x0000


	//----- nvinfo : EIATTR_MAXREG_COUNT
	.align		4
        /*000c*/ 	.byte	0x03, 0x1b
        /*000e*/ 	.short	0x00ff


	//----- nvinfo : EIATTR_EXTERNS
	.align		4
        /*0010*/ 	.byte	0x04, 0x0f
        /*0012*/ 	.short	(.L_11 - .L_10)


	//   ....[0]....
	.align		4
.L_10:
        /*0014*/ 	.word	index@(vprintf)


	//----- nvinfo : EIATTR_MERCURY_ISA_VERSION
	.align		4
.L_11:
        /*0018*/ 	.byte	0x03, 0x5f
        /*001a*/ 	.short	0x0101


	//----- nvinfo : EIATTR_VRC_CTA_INIT_COUNT
	.align		4
        /*001c*/ 	.byte	0x02, 0x4a
	.zero		1
	.zero		1


	//----- nvinfo : EIATTR_SYSCALL_OFFSETS
	.align		4
        /*0020*/ 	.byte	0x04, 0x46
        /*0022*/ 	.short	(.L_13 - .L_12)


	//   ....[0]....
.L_12:
        /*0024*/ 	.word	0x00000c70


	//   ....[1]....
        /*0028*/ 	.word	0x00000d80


	//   ....[2]....
        /*002c*/ 	.word	0x00000e90


	//   ....[3]....
        /*0030*/ 	.word	0x00000fa0


	//   ....[4]....
        /*0034*/ 	.word	0x000010a0


	//   ....[5]....
        /*0038*/ 	.word	0x00001880


	//   ....[6]....
        /*003c*/ 	.word	0x00001990


	//   ....[7]....
        /*0040*/ 	.word	0x00001aa0


	//   ....[8]....
        /*0044*/ 	.word	0x00001bb0


	//   ....[9]....
        /*0048*/ 	.word	0x00001cb0


	//   ....[10]....
        /*004c*/ 	.word	0x000024a0


	//   ....[11]....
        /*0050*/ 	.word	0x000025b0


	//   ....[12]....
        /*0054*/ 	.word	0x000026c0


	//   ....[13]....
        /*0058*/ 	.word	0x000027d0


	//   ....[14]....
        /*005c*/ 	.word	0x000028d0


	//   ....[15]....
        /*0060*/ 	.word	0x000030d0


	//   ....[16]....
        /*0064*/ 	.word	0x000031e0


	//   ....[17]....
        /*0068*/ 	.word	0x000032f0


	//   ....[18]....
        /*006c*/ 	.word	0x00003400


	//   ....[19]....
        /*0070*/ 	.word	0x00003500


	//   ....[20]....
        /*0074*/ 	.word	0x00003d00


	//   ....[21]....
        /*0078*/ 	.word	0x00003e10


	//   ....[22]....
        /*007c*/ 	.word	0x00003f20


	//   ....[23]....
        /*0080*/ 	.word	0x00004030


	//   ....[24]....
        /*0084*/ 	.word	0x00004130


	//   ....[25]....
        /*0088*/ 	.word	0x00004920


	//   ....[26]....
        /*008c*/ 	.word	0x00004a30


	//   ....[27]....
        /*0090*/ 	.word	0x00004b40


	//   ....[28]....
        /*0094*/ 	.word	0x00004c50


	//   ....[29]....
        /*0098*/ 	.word	0x00004d50


	//   ....[30]....
        /*009c*/ 	.word	0x00005550


	//   ....[31]....
        /*00a0*/ 	.word	0x00005660


	//   ....[32]....
        /*00a4*/ 	.word	0x00005770


	//   ....[33]....
        /*00a8*/ 	.word	0x00005880


	//   ....[34]....
        /*00ac*/ 	.word	0x00005980


	//   ....[35]....
        /*00b0*/ 	.word	0x00006160


	//   ....[36]....
        /*00b4*/ 	.word	0x00006270


	//   ....[37]....
        /*00b8*/ 	.word	0x00006380


	//   ....[38]....
        /*00bc*/ 	.word	0x00006490


	//   ....[39]....
        /*00c0*/ 	.word	0x00006590


	//   ....[40]....
        /*00c4*/ 	.word	0x00006d90


	//   ....[41]....
        /*00c8*/ 	.word	0x00006ea0


	//   ....[42]....
        /*00cc*/ 	.word	0x00006fb0


	//   ....[43]....
        /*00d0*/ 	.word	0x000070c0


	//   ....[44]....
        /*00d4*/ 	.word	0x000071c0


	//   ....[45]....
        /*00d8*/ 	.word	0x000079d0


	//   ....[46]....
        /*00dc*/ 	.word	0x00007ae0


	//   ....[47]....
        /*00e0*/ 	.word	0x00007bf0


	//   ....[48]....
        /*00e4*/ 	.word	0x00007d00


	//   ....[49]....
        /*00e8*/ 	.word	0x00007e00


	//----- nvinfo : EIATTR_EXIT_INSTR_OFFSETS
	.align		4
.L_13:
        /*00ec*/ 	.byte	0x04, 0x1c
        /*00ee*/ 	.short	(.L_15 - .L_14)


	//   ....[0]....
.L_14:
        /*00f0*/ 	.word	0x00007ea0


	//----- nvinfo : EIATTR_CRS_STACK_SIZE
	.align		4
.L_15:
        /*00f4*/ 	.byte	0x04, 0x1e
        /*00f6*/ 	.short	(.L_17 - .L_16)
.L_16:
        /*00f8*/ 	.word	0x00000000


	//----- nvinfo : EIATTR_SW_WAR
	.align		4
.L_17:
        /*00fc*/ 	.byte	0x04, 0x36
        /*00fe*/ 	.short	(.L_19 - .L_18)
.L_18:
        /*0100*/ 	.word	0x00000008
.L_19:


//--------------------- .nv.callgraph             --------------------------
	.section	.nv.callgraph,"",@"SHT_CUDA_CALLGRAPH"
	.align	4
	.sectionentsize	8
	.align		4
        /*0000*/ 	.word	0x00000000
	.align		4
        /*0004*/ 	.word	0xffffffff
	.align		4
        /*0008*/ 	.word	index@(_Z6kernelv)
	.align		4
        /*000c*/ 	.word	index@(vprintf)
	.align		4
        /*0010*/ 	.word	0x00000000
	.align		4
        /*0014*/ 	.word	0xfffffffe
	.align		4
        /*0018*/ 	.word	0x00000000
	.align		4
        /*001c*/ 	.word	0xfffffffd
	.align		4
        /*0020*/ 	.word	0x00000000
	.align		4
        /*0024*/ 	.word	0xfffffffc


//--------------------- .nv.constant4             --------------------------
	.section	.nv.constant4,"a",@progbits
	.align	8
	.align		8
.nv.constant4:
        /*0000*/ 	.dword	vprintf
	.align		8
        /*0008*/ 	.dword	$str
	.align		8
        /*0010*/ 	.dword	$str$1


//--------------------- .text._Z6kernelv          --------------------------
	.section	.text._Z6kernelv,"ax",@progbits
	.align	128
        .global         _Z6kernelv
        .type           _Z6kernelv,@function
        .size           _Z6kernelv,(.L_x_176 - _Z6kernelv)
        .other          _Z6kernelv,@"STO_CUDA_ENTRY STV_DEFAULT"
_Z6kernelv:
.text._Z6kernelv:
[----:B------:R-:W0:Y:S01]  /*0000*/  LDC R1, c[0x0][0x37c] ;  /* 0x0000df00ff017b82 */ /* 0x000e220000000800 */
[----:B------:R-:W-:Y:S02]  /*0010*/  HFMA2 R5, -RZ, RZ, 0, 6.26953125 ;  /* 0x00004645ff057431 */ /* 0x000fe400000001ff */
[----:B------:R-:W-:Y:S01]  /*0020*/  IMAD.MOV.U32 R4, RZ, RZ, 0x4241 ;  /* 0x00004241ff047424 */ /* 0x000fe200078e00ff */
[----:B------:R-:W-:Y:S01]  /*0030*/  MOV R7, 0x4e4d ;  /* 0x00004e4d00077802 */ /* 0x000fe20000000f00 */
[----:B------:R-:W-:Y:S02]  /*0040*/  IMAD.MOV.U32 R0, RZ, RZ, 0x4443 ;  /* 0x00004443ff007424 */ /* 0x000fe400078e00ff */
[----:B------:R-:W-:Y:S02]  /*0050*/  HFMA2 R9, -RZ, RZ, 0, 85.25 ;  /* 0x00005554ff097431 */ /* 0x000fe400000001ff */
[----:B------:R-:W-:Y:S02]  /*0060*/  IMAD.MOV.U32 R2, RZ, RZ, 0x4847 ;  /* 0x00004847ff027424 */ /* 0x000fe400078e00ff */
[----:B------:R-:W-:Y:S01]  /*0070*/  IMAD.MOV.U32 R8, RZ, RZ, 0x504f ;  /* 0x0000504fff087424 */ /* 0x000fe200078e00ff */
[----:B------:R-:W-:Y:S01]  /*0080*/  PRMT R4, R4, 0x5410, R0 ;  /* 0x0000541004047816 */ /* 0x000fe20000000000 */
[----:B------:R-:W-:Y:S01]  /*0090*/  IMAD.MOV.U32 R6, RZ, RZ, 0x4a49 ;  /* 0x00004a49ff067424 */ /* 0x000fe200078e00ff */
[----:B------:R-:W-:Y:S01]  /*00a0*/  PRMT R5, R5, 0x5410, R2 ;  /* 0x0000541005057816 */ /* 0x000fe20000000002 */
[----:B------:R-:W1:Y:S01]  /*00b0*/  S2R R0, SR_CTAID.X ;  /* 0x0000000000007919 */ /* 0x000e620000002500 */
[----:B------:R-:W-:Y:S01]  /*00c0*/  IMAD.MOV.U32 R3, RZ, RZ, 0x4c4b ;  /* 0x00004c4bff037424 */ /* 0x000fe200078e00ff */
[----:B------:R-:W-:Y:S01]  /*00d0*/  PRMT R7, R7, 0x5410, R8 ;  /* 0x0000541007077816 */ /* 0x000fe20000000008 */
[----:B------:R-:W-:Y:S01]  /*00e0*/  IMAD.MOV.U32 R8, RZ, RZ, 0x5351 ;  /* 0x00005351ff087424 */ /* 0x000fe200078e00ff */
[----:B------:R-:W2:Y:S01]  /*00f0*/  S2R R2, SR_TID.X ;  /* 0x0000000000027919 */ /* 0x000ea20000002100 */
[----:B0-----:R-:W-:Y:S01]  /*0100*/  VIADD R1, R1, 0xffffffa0 ;  /* 0xffffffa001017836 */ /* 0x001fe20000000000 */
[----:B------:R-:W-:Y:S01]  /*0110*/  PRMT R6, R6, 0x5410, R3 ;  /* 0x0000541006067816 */ /* 0x000fe20000000003 */
[----:B------:R-:W-:Y:S01]  /*0120*/  IMAD.MOV.U32 R10, RZ, RZ, 0x5756 ;  /* 0x00005756ff0a7424 */ /* 0x000fe200078e00ff */
[----:B------:R-:W-:Y:S01]  /*0130*/  PRMT R8, R8, 0x5410, R9 ;  /* 0x0000541008087816 */ /* 0x000fe20000000009 */
[----:B------:R-:W-:Y:S01]  /*0140*/  IMAD.MOV.U32 R11, RZ, RZ, 0x5958 ;  /* 0x00005958ff0b7424 */ /* 0x000fe200078e00ff */
[----:B------:R0:W-:Y:S01]  /*0150*/  STL.64 [R1+0x28], R4 ;  /* 0x0000280401007387 */ /* 0x0001e20000100a00 */
[----:B------:R-:W-:-:S02]  /*0160*/  IMAD.MOV.U32 R12, RZ, RZ, 0x5a ;  /* 0x0000005aff0c7424 */ /* 0x000fc400078e00ff */
[----:B------:R-:W-:Y:S01]  /*0170*/  IMAD.MOV.U32 R3, RZ, RZ, 0x3736 ;  /* 0x00003736ff037424 */ /* 0x000fe200078e00ff */
[----:B------:R3:W-:Y:S01]  /*0180*/  STL.64 [R1+0x30], R6 ;  /* 0x0000300601007387 */ /* 0x0007e20000100a00 */
[----:B------:R-:W-:Y:S01]  /*0190*/  PRMT R9, R10, 0x5410, R11 ;  /* 0x000054100a097816 */ /* 0x000fe2000000000b */
[----:B------:R-:W-:Y:S02]  /*01a0*/  IMAD.MOV.U32 R10, RZ, RZ, 0x3938 ;  /* 0x00003938ff0a7424 */ /* 0x000fe400078e00ff */
[----:B------:R4:W-:Y:S03]  /*01b0*/  STL.U8 [R1+0x52], RZ ;  /* 0x000052ff01007387 */ /* 0x0009e60000100000 */
[----:B------:R-:W-:Y:S01]  /*01c0*/  PRMT R3, R3, 0x5410, R10 ;  /* 0x0000541003037816 */ /* 0x000fe2000000000a */
[----:B------:R4:W-:Y:S01]  /*01d0*/  STL.64 [R1+0x38], R8 ;  /* 0x0000380801007387 */ /* 0x0009e20000100a00 */
[----:B0-----:R-:W-:-:S03]  /*01e0*/  PRMT R4, R12, 0x7610, R4 ;  /* 0x000076100c047816 */ /* 0x001fc60000000004 */
[----:B------:R4:W-:Y:S01]  /*01f0*/  STL [R1+0x48], R3 ;  /* 0x0000480301007387 */ /* 0x0009e20000100800 */
[----:B------:R-:W-:Y:S01]  /*0200*/  MOV R5, 0x3130 ;  /* 0x0000313000057802 */ /* 0x000fe20000000f00 */
[----:B---3--:R-:W-:Y:S02]  /*0210*/  IMAD.MOV.U32 R6, RZ, RZ, 0x3332 ;  /* 0x00003332ff067424 */ /* 0x008fe400078e00ff */
[----:B------:R-:W-:Y:S01]  /*0220*/  IMAD.MOV.U32 R7, RZ, RZ, 0x3534 ;  /* 0x00003534ff077424 */ /* 0x000fe200078e00ff */
[----:B------:R-:W-:Y:S02]  /*0230*/  PRMT R4, R4, 0x5410, R5 ;  /* 0x0000541004047816 */ /* 0x000fe40000000005 */
[C---:B-1----:R-:W-:Y:S01]  /*0240*/  IADD3 R0, PT, PT, R1.reuse, R0, RZ ;  /* 0x0000000001007210 */ /* 0x042fe20007ffe0ff */
[----:B--2---:R-:W-:Y:S01]  /*0250*/  IMAD.IADD R2, R1, 0x1, R2 ;  /* 0x0000000101027824 */ /* 0x004fe200078e0202 */
[----:B------:R-:W-:-:S05]  /*0260*/  PRMT R5, R6, 0x5410, R7 ;  /* 0x0000541006057816 */ /* 0x000fca0000000007 */
[----:B------:R4:W-:Y:S04]  /*0270*/  STL.64 [R1+0x40], R4 ;  /* 0x0000400401007387 */ /* 0x0009e80000100a00 */
[----:B------:R4:W5:Y:S04]  /*0280*/  LDL.U8 R17, [R0+0x28] ;  /* 0x0000280000117983 */ /* 0x0009680000100000 */
[----:B------:R4:W5:Y:S01]  /*0290*/  LDL.U8 R28, [R2+0x28] ;  /* 0x00002800021c7983 */ /* 0x0009620000100000 */
[----:B------:R-:W0:Y:S01]  /*02a0*/  LDCU UR36, c[0x0][0x2f8] ;  /* 0x00005f00ff2477ac */ /* 0x000e220008000800 */
[----:B------:R-:W-:Y:S01]  /*02b0*/  R2UR UR38, R1 ;  /* 0x00000000012672ca */ /* 0x000fe200000e0000 */
[----:B------:R-:W-:Y:S01]  /*02c0*/  IMAD.MOV.U32 R26, RZ, RZ, RZ ;  /* 0x000000ffff1a7224 */ /* 0x000fe200078e00ff */
[----:B------:R-:W1:Y:S11]  /*02d0*/  LDCU UR37, c[0x0][0x2fc] ;  /* 0x00005f80ff2577ac */ /* 0x000e760008000800 */
[----:B------:R-:W-:-:S02]  /*02e0*/  UIADD3 UR39, UPT, UPT, UR38, 0x7, URZ ;  /* 0x0000000726277890 */ /* 0x000fc4000fffe0ff */
[----:B------:R-:W-:Y:S02]  /*02f0*/  UIADD3 UR40, UPT, UPT, UR38, 0xe, URZ ;  /* 0x0000000e26287890 */ /* 0x000fe4000fffe0ff */
[----:B0-----:R-:W-:Y:S02]  /*0300*/  UIADD3 UR36, UP0, UPT, UR38, UR36, URZ ;  /* 0x0000002426247290 */ /* 0x001fe4000ff1e0ff */
[----:B------:R-:W-:Y:S02]  /*0310*/  UIADD3 UR41, UPT, UPT, UR38, 0x15, URZ ;  /* 0x0000001526297890 */ /* 0x000fe4000fffe0ff */
[----:B------:R-:W-:Y:S02]  /*0320*/  UIADD3 UR42, UPT, UPT, UR38, 0x4c, URZ ;  /* 0x0000004c262a7890 */ /* 0x000fe4000fffe0ff */
[----:B-1--4-:R-:W-:-:S12]  /*0330*/  UIADD3.X UR37, UPT, UPT, URZ, UR37, URZ, UP0, !UPT ;  /* 0x00000025ff257290 */ /* 0x012fd800087fe4ff */
.L_x_174:
[----:B--2---:R-:W-:-:S06]  /*0340*/  IMAD.IADD R24, R1, 0x1, R26 ;  /* 0x0000000101187824 */ /* 0x004fcc00078e021a */
[----:B-----5:R-:W5:Y:S01]  /*0350*/  LDL.U8 R24, [R24+0x42] ;  /* 0x0000420018187983 */ /* 0x020f620000100000 */
[----:B------:R-:W-:Y:S01]  /*0360*/  IADD3 R26, PT, PT, R26, 0x1, RZ ;  /* 0x000000011a1a7810 */ /* 0x000fe20007ffe0ff */
[----:B------:R-:W-:Y:S01]  /*0370*/  BSSY.RECONVERGENT B8, `(.L_x_0) ;  /* 0x00007b0000087945 */ /* 0x000fe20003800200 */
[----:B------:R-:W-:Y:S02]  /*0380*/  IMAD.MOV.U32 R22, RZ, RZ, RZ ;  /* 0x000000ffff167224 */ /* 0x000fe400078e00ff */
[----:B------:R-:W-:-:S04]  /*0390*/  ISETP.NE.AND P0, PT, R26, 0xa, PT ;  /* 0x0000000a1a00780c */ /* 0x000fc80003f05270 */
[----:B------:R-:W-:-:S09]  /*03a0*/  P2R R25, PR, RZ, 0x1 ;  /* 0x00000001ff197803 */ /* 0x000fd20000000000 */
.L_x_173:
[----:B--2---:R-:W-:-:S06]  /*03b0*/  IMAD.IADD R18, R1, 0x1, R22 ;  /* 0x0000000101127824 */ /* 0x004fcc00078e0216 */
[----:B-----5:R-:W5:Y:S01]  /*03c0*/  LDL.U8 R18, [R18+0x42] ;  /* 0x0000420012127983 */ /* 0x020f620000100000 */
[----:B------:R-:W-:Y:S02]  /*03d0*/  VIADD R22, R22, 0x1 ;  /* 0x0000000116167836 */ /* 0x000fe40000000000 */
[----:B------:R-:W-:Y:S01]  /*03e0*/  HFMA2 R16, -RZ, RZ, 0, 0 ;  /* 0x00000000ff107431 */ /* 0x000fe200000001ff */
[----:B------:R-:W-:Y:S02]  /*03f0*/  BSSY.RECONVERGENT B7, `(.L_x_1) ;  /* 0x00007a5000077945 */ /* 0x000fe40003800200 */
[----:B------:R-:W-:-:S04]  /*0400*/  ISETP.NE.AND P0, PT, R22, 0xa, PT ;  /* 0x0000000a1600780c */ /* 0x000fc80003f05270 */
[----:B------:R-:W-:-:S09]  /*0410*/  P2R R23, PR, RZ, 0x1 ;  /* 0x00000001ff177803 */ /* 0x000fd20000000000 */
.L_x_172:
[----:B--2---:R-:W-:Y:S01]  /*0420*/  IMAD.IADD R2, R1, 0x1, R16 ;  /* 0x0000000101027824 */ /* 0x004fe200078e0210 */
[----:B------:R-:W-:Y:S04]  /*0430*/  STL.U8 [R1+0x4c], R17 ;  /* 0x00004c1101007387 */ /* 0x000fe80000100000 */
[----:B------:R-:W-:Y:S04]  /*0440*/  STL.U8 [R1+0x4d], R28 ;  /* 0x00004d1c01007387 */ /* 0x000fe80000100000 */
[----:B------:R-:W-:Y:S04]  /*0450*/  STL.U8 [R1+0x4e], R24 ;  /* 0x00004e1801007387 */ /* 0x000fe80000100000 */
[----:B-----5:R-:W-:Y:S04]  /*0460*/  STL.U8 [R1+0x4f], R18 ;  /* 0x00004f1201007387 */ /* 0x020fe80000100000 */
[----:B------:R-:W2:Y:S01]  /*0470*/  LDL.U8 R2, [R2+0x42] ;  /* 0x0000420002027983 */ /* 0x000ea20000100000 */
[----:B------:R-:W-:Y:S01]  /*0480*/  IMAD.MOV.U32 R0, RZ, RZ, 0x30 ;  /* 0x00000030ff007424 */ /* 0x000fe200078e00ff */
[----:B------:R-:W-:Y:S01]  /*0490*/  MOV R4, 0x53 ;  /* 0x0000005300047802 */ /* 0x000fe20000000f00 */
[----:B------:R-:W-:Y:S01]  /*04a0*/  IMAD.MOV.U32 R7, RZ, RZ, 0x48 ;  /* 0x00000048ff077424 */ /* 0x000fe200078e00ff */
[----:B------:R-:W-:Y:S01]  /*04b0*/  MOV R8, 0x50 ;  /* 0x0000005000087802 */ /* 0x000fe20000000f00 */
[----:B------:R-:W-:Y:S01]  /*04c0*/  IMAD.MOV.U32 R3, RZ, RZ, 0x43 ;  /* 0x00000043ff037424 */ /* 0x000fe200078e00ff */
[----:B------:R-:W-:Y:S01]  /*04d0*/  STL.U8 [R1+0x51], R0 ;  /* 0x0000510001007387 */ /* 0x000fe20000100000 */
[----:B------:R-:W-:Y:S01]  /*04e0*/  IMAD.MOV.U32 R5, RZ, RZ, 0x32 ;  /* 0x00000032ff057424 */ /* 0x000fe200078e00ff */
[----:B------:R-:W-:Y:S01]  /*04f0*/  ISETP.NE.AND P0, PT, R17, 0x4d, PT ;  /* 0x0000004d1100780c */ /* 0x000fe20003f05270 */
[----:B------:R-:W-:Y:S01]  /*0500*/  IMAD.MOV.U32 R6, RZ, RZ, 0x35 ;  /* 0x00000035ff067424 */ /* 0x000fe200078e00ff */
[----:B------:R-:W-:Y:S01]  /*0510*/  STL.U8 [R1+0x4], R0 ;  /* 0x0000040001007387 */ /* 0x000fe20000100000 */
[----:B------:R-:W-:Y:S01]  /*0520*/  IMAD.MOV.U32 R9, RZ, RZ, 0x59 ;  /* 0x00000059ff097424 */ /* 0x000fe200078e00ff */
[----:B------:R-:W-:Y:S01]  /*0530*/  BSSY.RECONVERGENT B6, `(.L_x_2) ;  /* 0x00000b8000067945 */ /* 0x000fe20003800200 */
[----:B------:R-:W-:Y:S01]  /*0540*/  VIADD R16, R16, 0x1 ;  /* 0x0000000110107836 */ /* 0x000fe20000000000 */
[----:B------:R-:W-:Y:S04]  /*0550*/  STL.U8 [R1+0x10], R0 ;  /* 0x0000100001007387 */ /* 0x000fe80000100000 */
[----:B------:R-:W-:Y:S01]  /*0560*/  STL.U8 [R1+0x11], R0 ;  /* 0x0000110001007387 */ /* 0x000fe20000100000 */
[----:B------:R-:W-:-:S03]  /*0570*/  ISETP.NE.AND P1, PT, R16, 0xa, PT ;  /* 0x0000000a1000780c */ /* 0x000fc60003f25270 */
[----:B------:R-:W-:Y:S01]  /*0580*/  STL.U8 [R1+0x12], R0 ;  /* 0x0000120001007387 */ /* 0x000fe20000100000 */
[----:B------:R-:W-:-:S03]  /*0590*/  P2R R19, PR, RZ, 0x2 ;  /* 0x00000002ff137803 */ /* 0x000fc60000000000 */
[----:B------:R0:W-:Y:S04]  /*05a0*/  STL.U8 [R1+0x18], R0 ;  /* 0x0000180001007387 */ /* 0x0001e80000100000 */
[----:B------:R1:W-:Y:S04]  /*05b0*/  STL.U8 [R1+0x1], R4 ;  /* 0x0000010401007387 */ /* 0x0003e80000100000 */
[----:B------:R3:W-:Y:S01]  /*05c0*/  STL.U8 [R1], R3 ;  /* 0x0000000301007387 */ /* 0x0007e20000100000 */
[----:B0-----:R-:W-:Y:S01]  /*05d0*/  PRMT R0, R7, 0x7610, R0 ;  /* 0x0000761007007816 */ /* 0x001fe20000000000 */
[----:B------:R-:W-:-:S02]  /*05e0*/  IMAD.MOV.U32 R7, RZ, RZ, 0x37 ;  /* 0x00000037ff077424 */ /* 0x000fc400078e00ff */
[----:B------:R-:W-:Y:S03]  /*05f0*/  STL.U8 [R1+0x2], R5 ;  /* 0x0000020501007387 */ /* 0x000fe60000100000 */
[----:B-1----:R-:W-:Y:S01]  /*0600*/  PRMT R4, R7, 0x7610, R4 ;  /* 0x0000761007047816 */ /* 0x002fe20000000004 */
[----:B------:R-:W-:Y:S01]  /*0610*/  IMAD.MOV.U32 R7, RZ, RZ, 0x31 ;  /* 0x00000031ff077424 */ /* 0x000fe200078e00ff */
[----:B---3--:R-:W-:Y:S01]  /*0620*/  PRMT R3, R8, 0x7610, R3 ;  /* 0x0000761008037816 */ /* 0x008fe20000000003 */
[----:B------:R-:W-:Y:S01]  /*0630*/  IMAD.MOV.U32 R8, RZ, RZ, 0x39 ;  /* 0x00000039ff087424 */ /* 0x000fe200078e00ff */
[----:B------:R-:W-:Y:S04]  /*0640*/  STL.U8 [R1+0x17], R5 ;  /* 0x0000170501007387 */ /* 0x000fe80000100000 */
[----:B------:R0:W-:Y:S04]  /*0650*/  STL.U8 [R1+0x19], R5 ;  /* 0x0000190501007387 */ /* 0x0001e80000100000 */
[----:B------:R-:W-:Y:S04]  /*0660*/  STL.U8 [R1+0x3], R6 ;  /* 0x0000030601007387 */ /* 0x000fe80000100000 */
[----:B------:R1:W-:Y:S01]  /*0670*/  STL.U8 [R1+0x5], R6 ;  /* 0x0000050601007387 */ /* 0x0003e20000100000 */
[----:B0-----:R-:W-:-:S02]  /*0680*/  PRMT R5, R7, 0x7610, R5 ;  /* 0x0000761007057816 */ /* 0x001fc40000000005 */
[----:B------:R-:W-:Y:S01]  /*0690*/  PRMT R7, R8, 0x7610, R7 ;  /* 0x0000761008077816 */ /* 0x000fe20000000007 */
[----:B------:R0:W-:Y:S01]  /*06a0*/  STL.U8 [R1+0x8], R3 ;  /* 0x0000080301007387 */ /* 0x0001e20000100000 */
[----:B------:R-:W-:-:S03]  /*06b0*/  MOV R8, 0x4d ;  /* 0x0000004d00087802 */ /* 0x000fc60000000f00 */
[----:B------:R3:W-:Y:S01]  /*06c0*/  STL.U8 [R1+0x7], R0 ;  /* 0x0000070001007387 */ /* 0x0007e20000100000 */
[----:B-1----:R-:W-:-:S03]  /*06d0*/  IMAD.MOV.U32 R6, RZ, RZ, 0x4e ;  /* 0x0000004eff067424 */ /* 0x002fc600078e00ff */
[----:B------:R1:W-:Y:S02]  /*06e0*/  STL.U8 [R1+0x9], R4 ;  /* 0x0000090401007387 */ /* 0x0003e40000100000 */
[----:B0-----:R-:W-:Y:S02]  /*06f0*/  PRMT R3, R6, 0x7610, R3 ;  /* 0x0000761006037816 */ /* 0x001fe40000000003 */
[----:B------:R-:W-:Y:S01]  /*0700*/  PRMT R6, R9, 0x7610, R6 ;  /* 0x0000761009067816 */ /* 0x000fe20000000006 */
[----:B------:R1:W-:Y:S01]  /*0710*/  STL.U8 [R1+0xa], R4 ;  /* 0x00000a0401007387 */ /* 0x0003e20000100000 */
[----:B---3--:R-:W-:-:S03]  /*0720*/  PRMT R0, R8, 0x7610, R0 ;  /* 0x0000761008007816 */ /* 0x008fc60000000000 */
[----:B------:R1:W-:Y:S04]  /*0730*/  STL.U8 [R1+0xb], R5 ;  /* 0x00000b0501007387 */ /* 0x0003e80000100000 */
[----:B------:R1:W-:Y:S04]  /*0740*/  STL.U8 [R1+0x1a], R5 ;  /* 0x00001a0501007387 */ /* 0x0003e80000100000 */
[----:B------:R1:W-:Y:S04]  /*0750*/  STL.U8 [R1+0xc], R7 ;  /* 0x00000c0701007387 */ /* 0x0003e80000100000 */
[----:B------:R1:W-:Y:S04]  /*0760*/  STL.U8 [R1+0x13], R7 ;  /* 0x0000130701007387 */ /* 0x0003e80000100000 */
[----:B------:R1:W-:Y:S04]  /*0770*/  STL.U8 [R1+0xe], R0 ;  /* 0x00000e0001007387 */ /* 0x0003e80000100000 */
[----:B------:R1:W-:Y:S04]  /*0780*/  STL.U8 [R1+0xf], R3 ;  /* 0x00000f0301007387 */ /* 0x0003e80000100000 */
[----:B------:R1:W-:Y:S04]  /*0790*/  STL.U8 [R1+0x15], R3 ;  /* 0x0000150301007387 */ /* 0x0003e80000100000 */
[----:B------:R1:W-:Y:S04]  /*07a0*/  STL.U8 [R1+0x16], R6 ;  /* 0x0000160601007387 */ /* 0x0003e80000100000 */
[----:B------:R1:W-:Y:S04]  /*07b0*/  STL.U8 [R1+0x6], RZ ;  /* 0x000006ff01007387 */ /* 0x0003e80000100000 */
[----:B------:R1:W-:Y:S04]  /*07c0*/  STL.U8 [R1+0xd], RZ ;  /* 0x00000dff01007387 */ /* 0x0003e80000100000 */
[----:B------:R1:W-:Y:S04]  /*07d0*/  STL.U8 [R1+0x14], RZ ;  /* 0x000014ff01007387 */ /* 0x0003e80000100000 */
[----:B------:R1:W-:Y:S04]  /*07e0*/  STL.U8 [R1+0x1b], RZ ;  /* 0x00001bff01007387 */ /* 0x0003e80000100000 */
[----:B--2---:R1:W-:Y:S01]  /*07f0*/  STL.U8 [R1+0x50], R2 ;  /* 0x0000500201007387 */ /* 0x0043e20000100000 */
[----:B------:R-:W-:Y:S05]  /*0800*/  @P0 BRA `(.L_x_3) ;  /* 0x00000000002c0947 */ /* 0x000fea0003800000 */
[----:B-1----:R-:W-:Y:S01]  /*0810*/  MOV R0, 0x4d ;  /* 0x0000004d00007802 */ /* 0x002fe20000000f00 */
[C---:B------:R-:W-:Y:S02]  /*0820*/  VIADD R5, R1.reuse, 0x4d ;  /* 0x0000004d01057836 */ /* 0x040fe40000000000 */
[----:B------:R-:W-:-:S07]  /*0830*/  VIADD R4, R1, 0xf ;  /* 0x0000000f01047836 */ /* 0x000fce0000000000 */
.L_x_5:
[----:B------:R-:W-:-:S13]  /*0840*/  LOP3.LUT P0, RZ, R0, 0xff, RZ, 0xc0, !PT ;  /* 0x000000ff00ff7812 */ /* 0x000fda000780c0ff */
[----:B------:R-:W-:Y:S05]  /*0850*/  @!P0 BRA `(.L_x_4) ;  /* 0x0000000400948947 */ /* 0x000fea0003800000 */
[----:B------:R0:W2:Y:S04]  /*0860*/  LDL.U8 R0, [R5] ;  /* 0x0000000005007983 */ /* 0x0000a80000100000 */
[----:B------:R1:W2:Y:S01]  /*0870*/  LDL.U8 R3, [R4] ;  /* 0x0000000004037983 */ /* 0x0002a20000100000 */
[----:B0-----:R-:W-:Y:S01]  /*0880*/  VIADD R5, R5, 0x1 ;  /* 0x0000000105057836 */ /* 0x001fe20000000000 */
[----:B-1----:R-:W-:Y:S02]  /*0890*/  IADD3 R4, PT, PT, R4, 0x1, RZ ;  /* 0x0000000104047810 */ /* 0x002fe40007ffe0ff */
[----:B--2---:R-:W-:-:S13]  /*08a0*/  ISETP.NE.AND P0, PT, R0, R3, PT ;  /* 0x000000030000720c */ /* 0x004fda0003f05270 */
[----:B------:R-:W-:Y:S05]  /*08b0*/  @!P0 BRA `(.L_x_5) ;  /* 0xfffffffc00e08947 */ /* 0x000fea000383ffff */
.L_x_3:
[----:B------:R-:W-:-:S13]  /*08c0*/  ISETP.NE.AND P0, PT, R17, 0x43, PT ;  /* 0x000000431100780c */ /* 0x000fda0003f05270 */
[----:B------:R-:W-:Y:S05]  /*08d0*/  @!P0 BRA `(.L_x_6) ;  /* 0x00000000007c8947 */ /* 0x000fea0003800000 */
[----:B------:R-:W-:-:S13]  /*08e0*/  ISETP.NE.AND P0, PT, R17, 0x4e, PT ;  /* 0x0000004e1100780c */ /* 0x000fda0003f05270 */
[----:B------:R-:W-:Y:S05]  /*08f0*/  @!P0 BRA `(.L_x_7) ;  /* 0x00000000003c8947 */ /* 0x000fea0003800000 */
[----:B------:R-:W-:-:S13]  /*0900*/  ISETP.NE.AND P0, PT, R17, 0x48, PT ;  /* 0x000000481100780c */ /* 0x000fda0003f05270 */
[----:B------:R-:W-:Y:S05]  /*0910*/  @P0 BRA `(.L_x_8) ;  /* 0x0000000400e40947 */ /* 0x000fea0003800000 */
[----:B-1----:R-:W-:Y:S02]  /*0920*/  IMAD.MOV.U32 R0, RZ, RZ, 0x48 ;  /* 0x00000048ff007424 */ /* 0x002fe400078e00ff */
[----:B------:R-:W-:Y:S02]  /*0930*/  IMAD.U32 R4, RZ, RZ, UR42 ;  /* 0x0000002aff047e24 */ /* 0x000fe4000f8e00ff */
[----:B------:R-:W-:-:S07]  /*0940*/  IMAD.U32 R5, RZ, RZ, UR39 ;  /* 0x00000027ff057e24 */ /* 0x000fce000f8e00ff */
.L_x_10:
[----:B------:R-:W-:-:S13]  /*0950*/  LOP3.LUT P0, RZ, R0, 0xff, RZ, 0xc0, !PT ;  /* 0x000000ff00ff7812 */ /* 0x000fda000780c0ff */
[----:B------:R-:W-:Y:S05]  /*0960*/  @!P0 BRA `(.L_x_9) ;  /* 0x00000004000c8947 */ /* 0x000fea0003800000 */
[----:B------:R0:W2:Y:S04]  /*0970*/  LDL.U8 R0, [R4+0x1] ;  /* 0x0000010004007983 */ /* 0x0000a80000100000 */
[----:B------:R-:W2:Y:S01]  /*0980*/  LDL.U8 R3, [R5+0x1] ;  /* 0x0000010005037983 */ /* 0x000ea20000100000 */
[----:B0-----:R-:W-:Y:S02]  /*0990*/  IADD3 R4, PT, PT, R4, 0x1, RZ ;  /* 0x0000000104047810 */ /* 0x001fe40007ffe0ff */
[----:B--2---:R-:W-:Y:S01]  /*09a0*/  ISETP.NE.AND P0, PT, R0, R3, PT ;  /* 0x000000030000720c */ /* 0x004fe20003f05270 */
[----:B------:R-:W-:-:S04]  /*09b0*/  VIADD R3, R5, 0x1 ;  /* 0x0000000105037836 */ /* 0x000fc80000000000 */
[----:B------:R-:W-:-:S08]  /*09c0*/  IMAD.MOV.U32 R5, RZ, RZ, R3 ;  /* 0x000000ffff057224 */ /* 0x000fd000078e0003 */
[----:B------:R-:W-:Y:S05]  /*09d0*/  @!P0 BRA `(.L_x_10) ;  /* 0xfffffffc00dc8947 */ /* 0x000fea000383ffff */
[----:B------:R-:W-:Y:S05]  /*09e0*/  BRA `(.L_x_8) ;  /* 0x0000000400b07947 */ /* 0x000fea0003800000 */
.L_x_7:
[----:B-1----:R-:W-:Y:S01]  /*09f0*/  IMAD.MOV.U32 R0, RZ, RZ, 0x4e ;  /* 0x0000004eff007424 */ /* 0x002fe200078e00ff */
[----:B------:R-:W-:Y:S01]  /*0a00*/  MOV R4, UR42 ;  /* 0x0000002a00047c02 */ /* 0x000fe20008000f00 */
[----:B------:R-:W-:-:S07]  /*0a10*/  IMAD.U32 R5, RZ, RZ, UR41 ;  /* 0x00000029ff057e24 */ /* 0x000fce000f8e00ff */
.L_x_12:
[----:B------:R-:W-:-:S13]  /*0a20*/  LOP3.LUT P0, RZ, R0, 0xff, RZ, 0xc0, !PT ;  /* 0x000000ff00ff7812 */ /* 0x000fda000780c0ff */
[----:B------:R-:W-:Y:S05]  /*0a30*/  @!P0 BRA `(.L_x_11) ;  /* 0x0000000000948947 */ /* 0x000fea0003800000 */
[----:B------:R0:W2:Y:S04]  /*0a40*/  LDL.U8 R0, [R4+0x1] ;  /* 0x0000010004007983 */ /* 0x0000a80000100000 */
[----:B------:R-:W2:Y:S01]  /*0a50*/  LDL.U8 R3, [R5+0x1] ;  /* 0x0000010005037983 */ /* 0x000ea20000100000 */
[----:B0-----:R-:W-:Y:S01]  /*0a60*/  VIADD R4, R4, 0x1 ;  /* 0x0000000104047836 */ /* 0x001fe20000000000 */
[----:B--2---:R-:W-:Y:S01]  /*0a70*/  ISETP.NE.AND P0, PT, R0, R3, PT ;  /* 0x000000030000720c */ /* 0x004fe20003f05270 */
[----:B------:R-:W-:-:S05]  /*0a80*/  VIADD R3, R5, 0x1 ;  /* 0x0000000105037836 */ /* 0x000fca0000000000 */
[----:B------:R-:W-:-:S07]  /*0a90*/  MOV R5, R3 ;  /* 0x0000000300057202 */ /* 0x000fce0000000f00 */
[----:B------:R-:W-:Y:S05]  /*0aa0*/  @!P0 BRA `(.L_x_12) ;  /* 0xfffffffc00dc8947 */ /* 0x000fea000383ffff */
[----:B------:R-:W-:-:S13]  /*0ab0*/  ISETP.NE.AND P0, PT, R17, 0x43, PT ;  /* 0x000000431100780c */ /* 0x000fda0003f05270 */
[----:B------:R-:W-:Y:S05]  /*0ac0*/  @P0 BRA `(.L_x_8) ;  /* 0x0000000400780947 */ /* 0x000fea0003800000 */
.L_x_6:
[----:B-1----:R-:W-:Y:S02]  /*0ad0*/  IMAD.MOV.U32 R3, RZ, RZ, 0x43 ;  /* 0x00000043ff037424 */ /* 0x002fe400078e00ff */
[----:B------:R-:W-:Y:S02]  /*0ae0*/  IMAD.MOV.U32 R0, RZ, RZ, R1 ;  /* 0x000000ffff007224 */ /* 0x000fe400078e0001 */
[----:B------:R-:W-:-:S07]  /*0af0*/  IMAD.U32 R5, RZ, RZ, UR42 ;  /* 0x0000002aff057e24 */ /* 0x000fce000f8e00ff */
.L_x_14:
[----:B------:R-:W-:-:S13]  /*0b00*/  LOP3.LUT P0, RZ, R3, 0xff, RZ, 0xc0, !PT ;  /* 0x000000ff03ff7812 */ /* 0x000fda000780c0ff */
[----:B------:R-:W-:Y:S05]  /*0b10*/  @!P0 BRA `(.L_x_13) ;  /* 0x0000000000208947 */ /* 0x000fea0003800000 */
[----:B------:R-:W2:Y:S04]  /*0b20*/  LDL.U8 R3, [R5+0x1] ;  /* 0x0000010005037983 */ /* 0x000ea80000100000 */
[----:B------:R0:W2:Y:S02]  /*0b30*/  LDL.U8 R4, [R0+0x1] ;  /* 0x0000010000047983 */ /* 0x0000a40000100000 */
[----:B0-----:R-:W-:Y:S01]  /*0b40*/  VIADD R0, R0, 0x1 ;  /* 0x0000000100007836 */ /* 0x001fe20000000000 */
[----:B--2---:R-:W-:Y:S02]  /*0b50*/  ISETP.NE.AND P0, PT, R3, R4, PT ;  /* 0x000000040300720c */ /* 0x004fe40003f05270 */
[----:B------:R-:W-:-:S05]  /*0b60*/  IADD3 R4, PT, PT, R5, 0x1, RZ ;  /* 0x0000000105047810 */ /* 0x000fca0007ffe0ff */
[----:B------:R-:W-:-:S06]  /*0b70*/  IMAD.MOV.U32 R5, RZ, RZ, R4 ;  /* 0x000000ffff057224 */ /* 0x000fcc00078e0004 */
[----:B------:R-:W-:Y:S05]  /*0b80*/  @!P0 BRA `(.L_x_14) ;  /* 0xfffffffc00dc8947 */ /* 0x000fea000383ffff */
[----:B------:R-:W-:Y:S05]  /*0b90*/  BRA `(.L_x_8) ;  /* 0x0000000400447947 */ /* 0x000fea0003800000 */
.L_x_13:
[----:B------:R-:W-:Y:S01]  /*0ba0*/  MOV R8, 0x0 ;  /* 0x0000000000087802 */ /* 0x000fe20000000f00 */
[----:B------:R-:W-:Y:S01]  /*0bb0*/  IMAD.U32 R10, RZ, RZ, UR36 ;  /* 0x00000024ff0a7e24 */ /* 0x000fe2000f8e00ff */
[----:B------:R-:W-:Y:S01]  /*0bc0*/  MOV R11, UR37 ;  /* 0x00000025000b7c02 */ /* 0x000fe20008000f00 */
[----:B------:R-:W0:Y:S03]  /*0bd0*/  LDCU.64 UR6, c[0x4][0x8] ;  /* 0x01000100ff0677ac */ /* 0x000e260008000a00 */
[----:B------:R-:W1:Y:S01]  /*0be0*/  LDC.64 R8, c[0x4][R8] ;  /* 0x0100000008087b82 */ /* 0x000e620000000a00 */
[----:B------:R2:W-:Y:S01]  /*0bf0*/  STL.64 [R1+0x20], R10 ;  /* 0x0000200a01007387 */ /* 0x0005e20000100a00 */
[----:B------:R-:W-:-:S04]  /*0c00*/  UIADD3 UR4, UP0, UPT, UR36, 0x20, URZ ;  /* 0x0000002024047890 */ /* 0x000fc8000ff1e0ff */
[----:B------:R-:W-:Y:S02]  /*0c10*/  UIADD3.X UR5, UPT, UPT, URZ, UR37, URZ, UP0, !UPT ;  /* 0x00000025ff057290 */ /* 0x000fe400087fe4ff */
[----:B------:R-:W-:-:S04]  /*0c20*/  IMAD.U32 R6, RZ, RZ, UR4 ;  /* 0x00000004ff067e24 */ /* 0x000fc8000f8e00ff */
[----:B------:R-:W-:Y:S01]  /*0c30*/  MOV R7, UR5 ;  /* 0x0000000500077c02 */ /* 0x000fe20008000f00 */
[----:B0-----:R-:W-:Y:S02]  /*0c40*/  IMAD.U32 R4, RZ, RZ, UR6 ;  /* 0x00000006ff047e24 */ /* 0x001fe4000f8e00ff */
[----:B--2---:R-:W-:-:S07]  /*0c50*/  IMAD.U32 R5, RZ, RZ, UR7 ;  /* 0x00000007ff057e24 */ /* 0x004fce000f8e00ff */
[----:B------:R-:W-:-:S07]  /*0c60*/  LEPC R20, `(.L_x_15) ;  /* 0x000000001014794e */ /* 0x000fce0000000000 */
[----:B-1----:R-:W-:Y:S05]  /*0c70*/  CALL.ABS.NOINC R8 ;  /* 0x0000000008007343 */ /* 0x002fea0003c00000 */
.L_x_15:
[----:B------:R-:W-:Y:S05]  /*0c80*/  BRA `(.L_x_16) ;  /* 0x0000000000c87947 */ /* 0x000fea0003800000 */
.L_x_11:
[----:B------:R-:W-:Y:S01]  /*0c90*/  UIADD3 UR4, UP0, UPT, UR36, 0x15, URZ ;  /* 0x0000001524047890 */ /* 0x000fe2000ff1e0ff */
[----:B------:R-:W-:Y:S01]  /*0ca0*/  MOV R8, 0x0 ;  /* 0x0000000000087802 */ /* 0x000fe20000000f00 */
[----:B------:R-:W0:Y:S02]  /*0cb0*/  LDCU.64 UR6, c[0x4][0x8] ;  /* 0x01000100ff0677ac */ /* 0x000e240008000a00 */
[----:B------:R-:W-:Y:S02]  /*0cc0*/  UIADD3.X UR5, UPT, UPT, URZ, UR37, URZ, UP0, !UPT ;  /* 0x00000025ff057290 */ /* 0x000fe400087fe4ff */
[----:B------:R-:W-:Y:S01]  /*0cd0*/  IMAD.U32 R10, RZ, RZ, UR4 ;  /* 0x00000004ff0a7e24 */ /* 0x000fe2000f8e00ff */
[----:B------:R-:W1:Y:S01]  /*0ce0*/  LDC.64 R8, c[0x4][R8] ;  /* 0x0100000008087b82 */ /* 0x000e620000000a00 */
[----:B------:R-:W-:Y:S02]  /*0cf0*/  UIADD3 UR4, UP0, UPT, UR36, 0x20, URZ ;  /* 0x0000002024047890 */ /* 0x000fe4000ff1e0ff */
[----:B------:R-:W-:-:S02]  /*0d00*/  IMAD.U32 R11, RZ, RZ, UR5 ;  /* 0x00000005ff0b7e24 */ /* 0x000fc4000f8e00ff */
[----:B------:R-:W-:Y:S02]  /*0d10*/  UIADD3.X UR5, UPT, UPT, URZ, UR37, URZ, UP0, !UPT ;  /* 0x00000025ff057290 */ /* 0x000fe400087fe4ff */
[----:B------:R-:W-:Y:S01]  /*0d20*/  IMAD.U32 R6, RZ, RZ, UR4 ;  /* 0x00000004ff067e24 */ /* 0x000fe2000f8e00ff */
[----:B------:R2:W-:Y:S03]  /*0d30*/  STL.64 [R1+0x20], R10 ;  /* 0x0000200a01007387 */ /* 0x0005e60000100a00 */
[----:B------:R-:W-:Y:S01]  /*0d40*/  IMAD.U32 R7, RZ, RZ, UR5 ;  /* 0x00000005ff077e24 */ /* 0x000fe2000f8e00ff */
[----:B0-----:R-:W-:Y:S01]  /*0d50*/  MOV R5, UR7 ;  /* 0x0000000700057c02 */ /* 0x001fe20008000f00 */
[----:B------:R-:W-:-:S07]  /*0d60*/  IMAD.U32 R4, RZ, RZ, UR6 ;  /* 0x00000006ff047e24 */ /* 0x000fce000f8e00ff */
[----:B------:R-:W-:-:S07]  /*0d70*/  LEPC R20, `(.L_x_17) ;  /* 0x000000001014794e */ /* 0x000fce0000000000 */
[----:B-12---:R-:W-:Y:S05]  /*0d80*/  CALL.ABS.NOINC R8 ;  /* 0x0000000008007343 */ /* 0x006fea0003c00000 */
.L_x_17:
[----:B------:R-:W-:Y:S05]  /*0d90*/  BRA `(.L_x_16) ;  /* 0x0000000000847947 */ /* 0x000fea0003800000 */
.L_x_9:
[----:B------:R-:W-:Y:S01]  /*0da0*/  UIADD3 UR4, UP0, UPT, UR36, 0x7, URZ ;  /* 0x0000000724047890 */ /* 0x000fe2000ff1e0ff */
[----:B------:R-:W-:Y:S01]  /*0db0*/  MOV R8, 0x0 ;  /* 0x0000000000087802 */ /* 0x000fe20000000f00 */
[----:B------:R-:W0:Y:S02]  /*0dc0*/  LDCU.64 UR6, c[0x4][0x8] ;  /* 0x01000100ff0677ac */ /* 0x000e240008000a00 */
[----:B------:R-:W-:Y:S02]  /*0dd0*/  UIADD3.X UR5, UPT, UPT, URZ, UR37, URZ, UP0, !UPT ;  /* 0x00000025ff057290 */ /* 0x000fe400087fe4ff */
[----:B------:R-:W-:Y:S01]  /*0de0*/  IMAD.U32 R10, RZ, RZ, UR4 ;  /* 0x00000004ff0a7e24 */ /* 0x000fe2000f8e00ff */
[----:B------:R-:W1:Y:S01]  /*0df0*/  LDC.64 R8, c[0x4][R8] ;  /* 0x0100000008087b82 */ /* 0x000e620000000a00 */
[----:B------:R-:W-:Y:S02]  /*0e00*/  UIADD3 UR4, UP0, UPT, UR36, 0x20, URZ ;  /* 0x0000002024047890 */ /* 0x000fe4000ff1e0ff */
[----:B------:R-:W-:-:S02]  /*0e10*/  MOV R11, UR5 ;  /* 0x00000005000b7c02 */ /* 0x000fc40008000f00 */
[----:B------:R-:W-:Y:S02]  /*0e20*/  UIADD3.X UR5, UPT, UPT, URZ, UR37, URZ, UP0, !UPT ;  /* 0x00000025ff057290 */ /* 0x000fe400087fe4ff */
[----:B------:R-:W-:Y:S01]  /*0e30*/  IMAD.U32 R6, RZ, RZ, UR4 ;  /* 0x00000004ff067e24 */ /* 0x000fe2000f8e00ff */
[----:B------:R2:W-:Y:S03]  /*0e40*/  STL.64 [R1+0x20], R10 ;  /* 0x0000200a01007387 */ /* 0x0005e60000100a00 */
[----:B------:R-:W-:Y:S01]  /*0e50*/  MOV R7, UR5 ;  /* 0x0000000500077c02 */ /* 0x000fe20008000f00 */
[----:B0-----:R-:W-:Y:S02]  /*0e60*/  IMAD.U32 R4, RZ, RZ, UR6 ;  /* 0x00000006ff047e24 */ /* 0x001fe4000f8e00ff */
[----:B------:R-:W-:-:S07]  /*0e70*/  IMAD.U32 R5, RZ, RZ, UR7 ;  /* 0x00000007ff057e24 */ /* 0x000fce000f8e00ff */
[----:B------:R-:W-:-:S07]  /*0e80*/  LEPC R20, `(.L_x_18) ;  /* 0x000000001014794e */ /* 0x000fce0000000000 */
[----:B-12---:R-:W-:Y:S05]  /*0e90*/  CALL.ABS.NOINC R8 ;  /* 0x0000000008007343 */ /* 0x006fea0003c00000 */
.L_x_18:
[----:B------:R-:W-:Y:S05]  /*0ea0*/  BRA `(.L_x_16) ;  /* 0x0000000000407947 */ /* 0x000fea0003800000 */
.L_x_4:
        /* <DEDUP_REMOVED lines=16> */
.L_x_16:
        /* <DEDUP_REMOVED lines=16> */
.L_x_8:
[----:B------:R-:W-:Y:S05]  /*10b0*/  BSYNC.RECONVERGENT B6 ;  /* 0x0000000000067941 */ /* 0x000fea0003800200 */
.L_x_2:
[----:B-1----:R-:W-:Y:S01]  /*10c0*/  IMAD.MOV.U32 R3, RZ, RZ, 0x43 ;  /* 0x00000043ff037424 */ /* 0x002fe200078e00ff */
[----:B------:R-:W-:Y:S01]  /*10d0*/  MOV R8, 0x50 ;  /* 0x0000005000087802 */ /* 0x000fe20000000f00 */
[----:B------:R-:W-:Y:S02]  /*10e0*/  IMAD.MOV.U32 R0, RZ, RZ, 0x31 ;  /* 0x00000031ff007424 */ /* 0x000fe400078e00ff */
[----:B------:R-:W-:Y:S02]  /*10f0*/  HFMA2 R5, -RZ, RZ, 0, 2.98023223876953125e-06 ;  /* 0x00000032ff057431 */ /* 0x000fe400000001ff */
[----:B------:R-:W-:Y:S01]  /*1100*/  IMAD.MOV.U32 R4, RZ, RZ, 0x53 ;  /* 0x00000053ff047424 */ /* 0x000fe200078e00ff */
[----:B------:R0:W-:Y:S01]  /*1110*/  STL.U8 [R1], R3 ;  /* 0x0000000301007387 */ /* 0x0001e20000100000 */
[----:B------:R-:W-:Y:S01]  /*1120*/  IMAD.MOV.U32 R6, RZ, RZ, 0x35 ;  /* 0x00000035ff067424 */ /* 0x000fe200078e00ff */
[----:B------:R-:W-:Y:S01]  /*1130*/  ISETP.NE.AND P0, PT, R17, 0x4d, PT ;  /* 0x0000004d1100780c */ /* 0x000fe20003f05270 */
[----:B------:R-:W-:Y:S01]  /*1140*/  IMAD.MOV.U32 R7, RZ, RZ, 0x30 ;  /* 0x00000030ff077424 */ /* 0x000fe200078e00ff */
[----:B------:R-:W-:Y:S01]  /*1150*/  STL.U8 [R1+0x51], R0 ;  /* 0x0000510001007387 */ /* 0x000fe20000100000 */
[----:B------:R-:W-:Y:S01]  /*1160*/  IMAD.MOV.U32 R9, RZ, RZ, 0x59 ;  /* 0x00000059ff097424 */ /* 0x000fe200078e00ff */
[----:B------:R-:W-:Y:S02]  /*1170*/  BSSY.RECONVERGENT B6, `(.L_x_19) ;  /* 0x00000b5000067945 */ /* 0x000fe40003800200 */
[----:B------:R-:W-:Y:S01]  /*1180*/  STL.U8 [R1+0xb], R0 ;  /* 0x00000b0001007387 */ /* 0x000fe20000100000 */
[----:B0-----:R-:W-:Y:S01]  /*1190*/  PRMT R3, R8, 0x7610, R3 ;  /* 0x0000761008037816 */ /* 0x001fe20000000003 */
[----:B------:R-:W-:-:S02]  /*11a0*/  HFMA2 R8, -RZ, RZ, 0, 4.64916229248046875e-06 ;  /* 0x0000004eff087431 */ /* 0x000fc400000001ff */
[----:B------:R0:W-:Y:S04]  /*11b0*/  STL.U8 [R1+0x1a], R0 ;  /* 0x00001a0001007387 */ /* 0x0001e80000100000 */
[----:B------:R1:W-:Y:S04]  /*11c0*/  STL.U8 [R1+0x1], R4 ;  /* 0x0000010401007387 */ /* 0x0003e80000100000 */
[----:B------:R-:W-:Y:S01]  /*11d0*/  STL.U8 [R1+0x2], R5 ;  /* 0x0000020501007387 */ /* 0x000fe20000100000 */
[----:B0-----:R-:W-:-:S03]  /*11e0*/  IMAD.MOV.U32 R0, RZ, RZ, 0x48 ;  /* 0x00000048ff007424 */ /* 0x001fc600078e00ff */
[----:B------:R-:W-:Y:S01]  /*11f0*/  STL.U8 [R1+0x17], R5 ;  /* 0x0000170501007387 */ /* 0x000fe20000100000 */
[----:B-1----:R-:W-:-:S03]  /*1200*/  IMAD.MOV.U32 R4, RZ, RZ, 0x37 ;  /* 0x00000037ff047424 */ /* 0x002fc600078e00ff */
[----:B------:R0:W-:Y:S04]  /*1210*/  STL.U8 [R1+0x19], R5 ;  /* 0x0000190501007387 */ /* 0x0001e80000100000 */
[----:B------:R-:W-:Y:S04]  /*1220*/  STL.U8 [R1+0x3], R6 ;  /* 0x0000030601007387 */ /* 0x000fe80000100000 */
[----:B------:R1:W-:Y:S01]  /*1230*/  STL.U8 [R1+0x5], R6 ;  /* 0x0000050601007387 */ /* 0x0003e20000100000 */
[----:B0-----:R-:W-:-:S03]  /*1240*/  IMAD.MOV.U32 R5, RZ, RZ, 0x39 ;  /* 0x00000039ff057424 */ /* 0x001fc600078e00ff */
[----:B------:R-:W-:Y:S04]  /*1250*/  STL.U8 [R1+0x4], R7 ;  /* 0x0000040701007387 */ /* 0x000fe80000100000 */
[----:B------:R-:W-:Y:S01]  /*1260*/  STL.U8 [R1+0x10], R7 ;  /* 0x0000100701007387 */ /* 0x000fe20000100000 */
[----:B-1----:R-:W-:-:S03]  /*1270*/  IMAD.MOV.U32 R6, RZ, RZ, 0x4d ;  /* 0x0000004dff067424 */ /* 0x002fc600078e00ff */
[----:B------:R-:W-:Y:S04]  /*1280*/  STL.U8 [R1+0x11], R7 ;  /* 0x0000110701007387 */ /* 0x000fe80000100000 */
[----:B------:R-:W-:Y:S04]  /*1290*/  STL.U8 [R1+0x12], R7 ;  /* 0x0000120701007387 */ /* 0x000fe80000100000 */
[----:B------:R0:W-:Y:S04]  /*12a0*/  STL.U8 [R1+0x18], R7 ;  /* 0x0000180701007387 */ /* 0x0001e80000100000 */
[----:B------:R1:W-:Y:S04]  /*12b0*/  STL.U8 [R1+0x7], R0 ;  /* 0x0000070001007387 */ /* 0x0003e80000100000 */
[----:B------:R2:W-:Y:S01]  /*12c0*/  STL.U8 [R1+0x8], R3 ;  /* 0x0000080301007387 */ /* 0x0005e20000100000 */
[----:B0-----:R-:W-:-:S03]  /*12d0*/  PRMT R7, R8, 0x7610, R7 ;  /* 0x0000761008077816 */ /* 0x001fc60000000007 */
[----:B------:R2:W-:Y:S01]  /*12e0*/  STL.U8 [R1+0x9], R4 ;  /* 0x0000090401007387 */ /* 0x0005e20000100000 */
[----:B-1----:R-:W-:-:S03]  /*12f0*/  PRMT R0, R9, 0x7610, R0 ;  /* 0x0000761009007816 */ /* 0x002fc60000000000 */
        /* <DEDUP_REMOVED lines=15> */
[----:B------:R2:W-:Y:S01]  /*13f0*/  STL.U8 [R1+0x1b], RZ ;  /* 0x00001bff01007387 */ /* 0x0005e20000100000 */
[----:B------:R-:W-:Y:S05]  /*1400*/  @P0 BRA `(.L_x_20) ;  /* 0x0000000000300947 */ /* 0x000fea0003800000 */
[----:B--2---:R-:W-:Y:S01]  /*1410*/  IMAD.MOV.U32 R0, RZ, RZ, 0x4d ;  /* 0x0000004dff007424 */ /* 0x004fe200078e00ff */
[----:B------:R-:W-:Y:S01]  /*1420*/  MOV R5, UR40 ;  /* 0x0000002800057c02 */ /* 0x000fe20008000f00 */
[----:B------:R-:W-:-:S07]  /*1430*/  IMAD.U32 R4, RZ, RZ, UR42 ;  /* 0x0000002aff047e24 */ /* 0x000fce000f8e00ff */
.L_x_22:
[----:B------:R-:W-:-:S13]  /*1440*/  LOP3.LUT P0, RZ, R0, 0xff, RZ, 0xc0, !PT ;  /* 0x000000ff00ff7812 */ /* 0x000fda000780c0ff */
[----:B------:R-:W-:Y:S05]  /*1450*/  @!P0 BRA `(.L_x_21) ;  /* 0x0000000400988947 */ /* 0x000fea0003800000 */
[----:B------:R0:W2:Y:S04]  /*1460*/  LDL.U8 R0, [R4+0x1] ;  /* 0x0000010004007983 */ /* 0x0000a80000100000 */
[----:B------:R-:W2:Y:S01]  /*1470*/  LDL.U8 R3, [R5+0x1] ;  /* 0x0000010005037983 */ /* 0x000ea20000100000 */
[----:B0-----:R-:W-:Y:S01]  /*1480*/  VIADD R4, R4, 0x1 ;  /* 0x0000000104047836 */ /* 0x001fe20000000000 */
[----:B--2---:R-:W-:Y:S01]  /*1490*/  ISETP.NE.AND P0, PT, R0, R3, PT ;  /* 0x000000030000720c */ /* 0x004fe20003f05270 */
[----:B------:R-:W-:-:S04]  /*14a0*/  VIADD R3, R5, 0x1 ;  /* 0x0000000105037836 */ /* 0x000fc80000000000 */
[----:B------:R-:W-:-:S08]  /*14b0*/  IMAD.MOV.U32 R5, RZ, RZ, R3 ;  /* 0x000000ffff057224 */ /* 0x000fd000078e0003 */
[----:B------:R-:W-:Y:S05]  /*14c0*/  @!P0 BRA `(.L_x_22) ;  /* 0xfffffffc00dc8947 */ /* 0x000fea000383ffff */
.L_x_20:
[----:B------:R-:W-:-:S13]  /*14d0*/  ISETP.NE.AND P0, PT, R17, 0x43, PT ;  /* 0x000000431100780c */ /* 0x000fda0003f05270 */
[----:B------:R-:W-:Y:S05]  /*14e0*/  @!P0 BRA `(.L_x_23) ;  /* 0x00000000007c8947 */ /* 0x000fea0003800000 */
[----:B------:R-:W-:-:S13]  /*14f0*/  ISETP.NE.AND P0, PT, R17, 0x4e, PT ;  /* 0x0000004e1100780c */ /* 0x000fda0003f05270 */
[----:B------:R-:W-:Y:S05]  /*1500*/  @!P0 BRA `(.L_x_24) ;  /* 0x00000000003c8947 */ /* 0x000fea0003800000 */
[----:B------:R-:W-:-:S13]  /*1510*/  ISETP.NE.AND P0, PT, R17, 0x48, PT ;  /* 0x000000481100780c */ /* 0x000fda0003f05270 */
[----:B------:R-:W-:Y:S05]  /*1520*/  @P0 BRA `(.L_x_25) ;  /* 0x0000000400e40947 */ /* 0x000fea0003800000 */
[----:B--2---:R-:W-:Y:S01]  /*1530*/  MOV R0, 0x48 ;  /* 0x0000004800007802 */ /* 0x004fe20000000f00 */
[----:B------:R-:W-:Y:S02]  /*1540*/  IMAD.U32 R4, RZ, RZ, UR42 ;  /* 0x0000002aff047e24 */ /* 0x000fe4000f8e00ff */
[----:B------:R-:W-:-:S07]  /*1550*/  IMAD.U32 R5, RZ, RZ, UR39 ;  /* 0x00000027ff057e24 */ /* 0x000fce000f8e00ff */
.L_x_27:
[----:B------:R-:W-:-:S13]  /*1560*/  LOP3.LUT P0, RZ, R0, 0xff, RZ, 0xc0, !PT ;  /* 0x000000ff00ff7812 */ /* 0x000fda000780c0ff */
[----:B------:R-:W-:Y:S05]  /*1570*/  @!P0 BRA `(.L_x_26) ;  /* 0x00000004000c8947 */ /* 0x000fea0003800000 */
[----:B------:R0:W2:Y:S04]  /*1580*/  LDL.U8 R0, [R4+0x1] ;  /* 0x0000010004007983 */ /* 0x0000a80000100000 */
[----:B------:R-:W2:Y:S01]  /*1590*/  LDL.U8 R3, [R5+0x1] ;  /* 0x0000010005037983 */ /* 0x000ea20000100000 */
[----:B0-----:R-:W-:Y:S01]  /*15a0*/  VIADD R4, R4, 0x1 ;  /* 0x0000000104047836 */ /* 0x001fe20000000000 */
[----:B--2---:R-:W-:Y:S02]  /*15b0*/  ISETP.NE.AND P0, PT, R0, R3, PT ;  /* 0x000000030000720c */ /* 0x004fe40003f05270 */
[----:B------:R-:W-:-:S05]  /*15c0*/  IADD3 R3, PT, PT, R5, 0x1, RZ ;  /* 0x0000000105037810 */ /* 0x000fca0007ffe0ff */
[----:B------:R-:W-:-:S06]  /*15d0*/  IMAD.MOV.U32 R5, RZ, RZ, R3 ;  /* 0x000000ffff057224 */ /* 0x000fcc00078e0003 */
[----:B------:R-:W-:Y:S05]  /*15e0*/  @!P0 BRA `(.L_x_27) ;  /* 0xfffffffc00dc8947 */ /* 0x000fea000383ffff */
[----:B------:R-:W-:Y:S05]  /*15f0*/  BRA `(.L_x_25) ;  /* 0x0000000400b07947 */ /* 0x000fea0003800000 */
.L_x_24:
[----:B--2---:R-:W-:Y:S01]  /*1600*/  IMAD.MOV.U32 R0, RZ, RZ, 0x4e ;  /* 0x0000004eff007424 */ /* 0x004fe200078e00ff */
[----:B------:R-:W-:Y:S01]  /*1610*/  MOV R5, UR41 ;  /* 0x0000002900057c02 */ /* 0x000fe20008000f00 */
[----:B------:R-:W-:-:S07]  /*1620*/  IMAD.U32 R4, RZ, RZ, UR42 ;  /* 0x0000002aff047e24 */ /* 0x000fce000f8e00ff */
.L_x_29:
        /* <DEDUP_REMOVED lines=9> */
[----:B------:R-:W-:-:S13]  /*16c0*/  ISETP.NE.AND P0, PT, R17, 0x43, PT ;  /* 0x000000431100780c */ /* 0x000fda0003f05270 */
[----:B------:R-:W-:Y:S05]  /*16d0*/  @P0 BRA `(.L_x_25) ;  /* 0x0000000400780947 */ /* 0x000fea0003800000 */
.L_x_23:
[----:B--2---:R-:W-:Y:S02]  /*16e0*/  HFMA2 R3, -RZ, RZ, 0, 3.993511199951171875e-06 ;  /* 0x00000043ff037431 */ /* 0x004fe400000001ff */
[----:B------:R-:W-:Y:S02]  /*16f0*/  IMAD.MOV.U32 R0, RZ, RZ, R1 ;  /* 0x000000ffff007224 */ /* 0x000fe400078e0001 */
[----:B------:R-:W-:-:S07]  /*1700*/  IMAD.U32 R5, RZ, RZ, UR42 ;  /* 0x0000002aff057e24 */ /* 0x000fce000f8e00ff */
.L_x_31:
[----:B------:R-:W-:-:S13]  /*1710*/  LOP3.LUT P0, RZ, R3, 0xff, RZ, 0xc0, !PT ;  /* 0x000000ff03ff7812 */ /* 0x000fda000780c0ff */
[----:B------:R-:W-:Y:S05]  /*1720*/  @!P0 BRA `(.L_x_30) ;  /* 0x0000000000208947 */ /* 0x000fea0003800000 */
[----:B------:R-:W2:Y:S04]  /*1730*/  LDL.U8 R3, [R5+0x1] ;  /* 0x0000010005037983 */ /* 0x000ea80000100000 */
[----:B------:R0:W2:Y:S02]  /*1740*/  LDL.U8 R4, [R0+0x1] ;  /* 0x0000010000047983 */ /* 0x0000a40000100000 */
[----:B0-----:R-:W-:Y:S02]  /*1750*/  IADD3 R0, PT, PT, R0, 0x1, RZ ;  /* 0x0000000100007810 */ /* 0x001fe40007ffe0ff */
[----:B--2---:R-:W-:Y:S01]  /*1760*/  ISETP.NE.AND P0, PT, R3, R4, PT ;  /* 0x000000040300720c */ /* 0x004fe20003f05270 */
[----:B------:R-:W-:-:S04]  /*1770*/  VIADD R4, R5, 0x1 ;  /* 0x0000000105047836 */ /* 0x000fc80000000000 */
[----:B------:R-:W-:-:S08]  /*1780*/  IMAD.MOV.U32 R5, RZ, RZ, R4 ;  /* 0x000000ffff057224 */ /* 0x000fd000078e0004 */
[----:B------:R-:W-:Y:S05]  /*1790*/  @!P0 BRA `(.L_x_31) ;  /* 0xfffffffc00dc8947 */ /* 0x000fea000383ffff */
[----:B------:R-:W-:Y:S05]  /*17a0*/  BRA `(.L_x_25) ;  /* 0x0000000400447947 */ /* 0x000fea0003800000 */
.L_x_30:
[----:B------:R-:W-:Y:S01]  /*17b0*/  MOV R8, 0x0 ;  /* 0x0000000000087802 */ /* 0x000fe20000000f00 */
[----:B------:R-:W-:Y:S01]  /*17c0*/  IMAD.U32 R10, RZ, RZ, UR36 ;  /* 0x00000024ff0a7e24 */ /* 0x000fe2000f8e00ff */
[----:B------:R-:W0:Y:S01]  /*17d0*/  LDCU.64 UR6, c[0x4][0x8] ;  /* 0x01000100ff0677ac */ /* 0x000e220008000a00 */
[----:B------:R-:W-:-:S03]  /*17e0*/  IMAD.U32 R11, RZ, RZ, UR37 ;  /* 0x00000025ff0b7e24 */ /* 0x000fc6000f8e00ff */
[----:B------:R-:W1:Y:S01]  /*17f0*/  LDC.64 R8, c[0x4][R8] ;  /* 0x0100000008087b82 */ /* 0x000e620000000a00 */
[----:B------:R-:W-:Y:S01]  /*1800*/  UIADD3 UR4, UP0, UPT, UR36, 0x20, URZ ;  /* 0x0000002024047890 */ /* 0x000fe2000ff1e0ff */
[----:B------:R2:W-:Y:S03]  /*1810*/  STL.64 [R1+0x20], R10 ;  /* 0x0000200a01007387 */ /* 0x0005e60000100a00 */
[----:B------:R-:W-:Y:S02]  /*1820*/  UIADD3.X UR5, UPT, UPT, URZ, UR37, URZ, UP0, !UPT ;  /* 0x00000025ff057290 */ /* 0x000fe400087fe4ff */
[----:B------:R-:W-:-:S04]  /*1830*/  IMAD.U32 R6, RZ, RZ, UR4 ;  /* 0x00000004ff067e24 */ /* 0x000fc8000f8e00ff */
[----:B------:R-:W-:Y:S01]  /*1840*/  IMAD.U32 R7, RZ, RZ, UR5 ;  /* 0x00000005ff077e24 */ /* 0x000fe2000f8e00ff */
[----:B0-----:R-:W-:Y:S01]  /*1850*/  MOV R4, UR6 ;  /* 0x0000000600047c02 */ /* 0x001fe20008000f00 */
[----:B--2---:R-:W-:-:S07]  /*1860*/  IMAD.U32 R5, RZ, RZ, UR7 ;  /* 0x00000007ff057e24 */ /* 0x004fce000f8e00ff */
[----:B------:R-:W-:-:S07]  /*1870*/  LEPC R20, `(.L_x_32) ;  /* 0x000000001014794e */ /* 0x000fce0000000000 */
[----:B-1----:R-:W-:Y:S05]  /*1880*/  CALL.ABS.NOINC R8 ;  /* 0x0000000008007343 */ /* 0x002fea0003c00000 */
.L_x_32:
[----:B------:R-:W-:Y:S05]  /*1890*/  BRA `(.L_x_33) ;  /* 0x0000000000c87947 */ /* 0x000fea0003800000 */
.L_x_28:
[----:B------:R-:W-:Y:S01]  /*18a0*/  UIADD3 UR4, UP0, UPT, UR36, 0x15, URZ ;  /* 0x0000001524047890 */ /* 0x000fe2000ff1e0ff */
[----:B------:R-:W-:Y:S01]  /*18b0*/  MOV R8, 0x0 ;  /* 0x0000000000087802 */ /* 0x000fe20000000f00 */
[----:B------:R-:W0:Y:S02]  /*18c0*/  LDCU.64 UR6, c[0x4][0x8] ;  /* 0x01000100ff0677ac */ /* 0x000e240008000a00 */
[----:B------:R-:W-:Y:S02]  /*18d0*/  UIADD3.X UR5, UPT, UPT, URZ, UR37, URZ, UP0, !UPT ;  /* 0x00000025ff057290 */ /* 0x000fe400087fe4ff */
[----:B------:R-:W-:Y:S01]  /*18e0*/  MOV R10, UR4 ;  /* 0x00000004000a7c02 */ /* 0x000fe20008000f00 */
[----:B------:R-:W1:Y:S01]  /*18f0*/  LDC.64 R8, c[0x4][R8] ;  /* 0x0100000008087b82 */ /* 0x000e620000000a00 */
[----:B------:R-:W-:Y:S02]  /*1900*/  UIADD3 UR4, UP0, UPT, UR36, 0x20, URZ ;  /* 0x0000002024047890 */ /* 0x000fe4000ff1e0ff */
[----:B------:R-:W-:-:S02]  /*1910*/  IMAD.U32 R11, RZ, RZ, UR5 ;  /* 0x00000005ff0b7e24 */ /* 0x000fc4000f8e00ff */
[----:B------:R-:W-:Y:S02]  /*1920*/  UIADD3.X UR5, UPT, UPT, URZ, UR37, URZ, UP0, !UPT ;  /* 0x00000025ff057290 */ /* 0x000fe400087fe4ff */
[----:B------:R-:W-:Y:S01]  /*1930*/  MOV R6, UR4 ;  /* 0x0000000400067c02 */ /* 0x000fe20008000f00 */
[----:B------:R2:W-:Y:S03]  /*1940*/  STL.64 [R1+0x20], R10 ;  /* 0x0000200a01007387 */ /* 0x0005e60000100a00 */
[----:B------:R-:W-:Y:S02]  /*1950*/  IMAD.U32 R7, RZ, RZ, UR5 ;  /* 0x00000005ff077e24 */ /* 0x000fe4000f8e00ff */
[----:B0-----:R-:W-:Y:S02]  /*1960*/  IMAD.U32 R4, RZ, RZ, UR6 ;  /* 0x00000006ff047e24 */ /* 0x001fe4000f8e00ff */
[----:B------:R-:W-:-:S07]  /*1970*/  IMAD.U32 R5, RZ, RZ, UR7 ;  /* 0x00000007ff057e24 */ /* 0x000fce000f8e00ff */
[----:B------:R-:W-:-:S07]  /*1980*/  LEPC R20, `(.L_x_34) ;  /* 0x000000001014794e */ /* 0x000fce0000000000 */
[----:B-12---:R-:W-:Y:S05]  /*1990*/  CALL.ABS.NOINC R8 ;  /* 0x0000000008007343 */ /* 0x006fea0003c00000 */
.L_x_34:
[----:B------:R-:W-:Y:S05]  /*19a0*/  BRA `(.L_x_33) ;  /* 0x0000000000847947 */ /* 0x000fea0003800000 */
.L_x_26:
        /* <DEDUP_REMOVED lines=16> */
.L_x_35:
[----:B------:R-:W-:Y:S05]  /*1ab0*/  BRA `(.L_x_33) ;  /* 0x0000000000407947 */ /* 0x000fea0003800000 */
.L_x_21:
        /* <DEDUP_REMOVED lines=16> */
.L_x_33:
        /* <DEDUP_REMOVED lines=16> */
.L_x_25:
[----:B------:R-:W-:Y:S05]  /*1cc0*/  BSYNC.RECONVERGENT B6 ;  /* 0x0000000000067941 */ /* 0x000fea0003800200 */
.L_x_19:
[----:B--2---:R-:W-:Y:S02]  /*1cd0*/  HFMA2 R0, -RZ, RZ, 0, 2.98023223876953125e-06 ;  /* 0x00000032ff007431 */ /* 0x004fe400000001ff */
        /* <DEDUP_REMOVED lines=10> */
[----:B------:R-:W-:Y:S03]  /*1d80*/  BSSY.RECONVERGENT B6, `(.L_x_36) ;  /* 0x00000b6000067945 */ /* 0x000fe60003800200 */
[----:B------:R-:W-:Y:S04]  /*1d90*/  STL.U8 [R1+0x2], R0 ;  /* 0x0000020001007387 */ /* 0x000fe80000100000 */
[----:B------:R-:W-:Y:S04]  /*1da0*/  STL.U8 [R1+0x17], R0 ;  /* 0x0000170001007387 */ /* 0x000fe80000100000 */
[----:B------:R0:W-:Y:S04]  /*1db0*/  STL.U8 [R1+0x19], R0 ;  /* 0x0000190001007387 */ /* 0x0001e80000100000 */
[----:B------:R1:W-:Y:S04]  /*1dc0*/  STL.U8 [R1], R3 ;  /* 0x0000000301007387 */ /* 0x0003e80000100000 */
[----:B------:R2:W-:Y:S01]  /*1dd0*/  STL.U8 [R1+0x1], R4 ;  /* 0x0000010401007387 */ /* 0x0005e20000100000 */
[----:B0-----:R-:W-:Y:S01]  /*1de0*/  PRMT R0, R8, 0x7610, R0 ;  /* 0x0000761008007816 */ /* 0x001fe20000000000 */
[----:B------:R-:W-:-:S02]  /*1df0*/  IMAD.MOV.U32 R8, RZ, RZ, 0x37 ;  /* 0x00000037ff087424 */ /* 0x000fc400078e00ff */
[----:B------:R-:W-:Y:S03]  /*1e00*/  STL.U8 [R1+0x3], R5 ;  /* 0x0000030501007387 */ /* 0x000fe60000100000 */
[----:B-1----:R-:W-:Y:S01]  /*1e10*/  PRMT R3, R8, 0x7610, R3 ;  /* 0x0000761008037816 */ /* 0x002fe20000000003 */
[----:B------:R-:W-:Y:S02]  /*1e20*/  IMAD.MOV.U32 R8, RZ, RZ, 0x4d ;  /* 0x0000004dff087424 */ /* 0x000fe400078e00ff */
[----:B--2---:R-:W-:Y:S01]  /*1e30*/  HFMA2 R4, -RZ, RZ, 0, 2.920627593994140625e-06 ;  /* 0x00000031ff047431 */ /* 0x004fe200000001ff */
[----:B------:R0:W-:Y:S04]  /*1e40*/  STL.U8 [R1+0x5], R5 ;  /* 0x0000050501007387 */ /* 0x0001e80000100000 */
[----:B------:R-:W-:Y:S04]  /*1e50*/  STL.U8 [R1+0x4], R6 ;  /* 0x0000040601007387 */ /* 0x000fe80000100000 */
[----:B------:R-:W-:Y:S01]  /*1e60*/  STL.U8 [R1+0x10], R6 ;  /* 0x0000100601007387 */ /* 0x000fe20000100000 */
[----:B0-----:R-:W-:-:S03]  /*1e70*/  IMAD.MOV.U32 R5, RZ, RZ, 0x39 ;  /* 0x00000039ff057424 */ /* 0x001fc600078e00ff */
[----:B------:R-:W-:Y:S04]  /*1e80*/  STL.U8 [R1+0x11], R6 ;  /* 0x0000110601007387 */ /* 0x000fe80000100000 */
[----:B------:R-:W-:Y:S04]  /*1e90*/  STL.U8 [R1+0x12], R6 ;  /* 0x0000120601007387 */ /* 0x000fe80000100000 */
[----:B------:R0:W-:Y:S04]  /*1ea0*/  STL.U8 [R1+0x18], R6 ;  /* 0x0000180601007387 */ /* 0x0001e80000100000 */
[----:B------:R1:W-:Y:S04]  /*1eb0*/  STL.U8 [R1+0x7], R7 ;  /* 0x0000070701007387 */ /* 0x0003e80000100000 */
[----:B------:R2:W-:Y:S01]  /*1ec0*/  STL.U8 [R1+0x8], R0 ;  /* 0x0000080001007387 */ /* 0x0005e20000100000 */
[----:B0-----:R-:W-:-:S03]  /*1ed0*/  IMAD.MOV.U32 R6, RZ, RZ, 0x4e ;  /* 0x0000004eff067424 */ /* 0x001fc600078e00ff */
[----:B------:R0:W-:Y:S01]  /*1ee0*/  STL.U8 [R1+0x9], R3 ;  /* 0x0000090301007387 */ /* 0x0001e20000100000 */
[----:B-1----:R-:W-:-:S03]  /*1ef0*/  PRMT R7, R9, 0x7610, R7 ;  /* 0x0000761009077816 */ /* 0x002fc60000000007 */
[----:B------:R0:W-:Y:S01]  /*1f00*/  STL.U8 [R1+0xa], R3 ;  /* 0x00000a0301007387 */ /* 0x0001e20000100000 */
[----:B--2---:R-:W-:-:S03]  /*1f10*/  PRMT R0, R8, 0x7610, R0 ;  /* 0x0000761008007816 */ /* 0x004fc60000000000 */
        /* <DEDUP_REMOVED lines=17> */
[----:B0-----:R-:W-:Y:S02]  /*2030*/  IMAD.MOV.U32 R0, RZ, RZ, 0x4d ;  /* 0x0000004dff007424 */ /* 0x001fe400078e00ff */
[----:B------:R-:W-:Y:S02]  /*2040*/  IMAD.U32 R4, RZ, RZ, UR42 ;  /* 0x0000002aff047e24 */ /* 0x000fe4000f8e00ff */
[----:B------:R-:W-:-:S07]  /*2050*/  IMAD.U32 R5, RZ, RZ, UR40 ;  /* 0x00000028ff057e24 */ /* 0x000fce000f8e00ff */
.L_x_39:
        /* <DEDUP_REMOVED lines=9> */
.L_x_37:
[----:B------:R-:W-:-:S13]  /*20f0*/  ISETP.NE.AND P0, PT, R17, 0x43, PT ;  /* 0x000000431100780c */ /* 0x000fda0003f05270 */
[----:B------:R-:W-:Y:S05]  /*2100*/  @!P0 BRA `(.L_x_40) ;  /* 0x00000000007c8947 */ /* 0x000fea0003800000 */
[----:B------:R-:W-:-:S13]  /*2110*/  ISETP.NE.AND P0, PT, R17, 0x4e, PT ;  /* 0x0000004e1100780c */ /* 0x000fda0003f05270 */
[----:B------:R-:W-:Y:S05]  /*2120*/  @!P0 BRA `(.L_x_41) ;  /* 0x00000000003c8947 */ /* 0x000fea0003800000 */
[----:B------:R-:W-:-:S13]  /*2130*/  ISETP.NE.AND P0, PT, R17, 0x48, PT ;  /* 0x000000481100780c */ /* 0x000fda0003f05270 */
[----:B------:R-:W-:Y:S05]  /*2140*/  @P0 BRA `(.L_x_42) ;  /* 0x0000000400e40947 */ /* 0x000fea0003800000 */
[----:B0-----:R-:W-:Y:S01]  /*2150*/  IMAD.MOV.U32 R0, RZ, RZ, 0x48 ;  /* 0x00000048ff007424 */ /* 0x001fe200078e00ff */
[----:B------:R-:W-:Y:S01]  /*2160*/  MOV R4, UR42 ;  /* 0x0000002a00047c02 */ /* 0x000fe20008000f00 */
[----:B------:R-:W-:-:S07]  /*2170*/  IMAD.U32 R5, RZ, RZ, UR39 ;  /* 0x00000027ff057e24 */ /* 0x000fce000f8e00ff */
.L_x_44:
        /* <DEDUP_REMOVED lines=9> */
[----:B------:R-:W-:Y:S05]  /*2210*/  BRA `(.L_x_42) ;  /* 0x0000000400b07947 */ /* 0x000fea0003800000 */
.L_x_41:
[----:B0-----:R-:W-:Y:S02]  /*2220*/  IMAD.MOV.U32 R0, RZ, RZ, 0x4e ;  /* 0x0000004eff007424 */ /* 0x001fe400078e00ff */
[----:B------:R-:W-:Y:S02]  /*2230*/  IMAD.U32 R4, RZ, RZ, UR42 ;  /* 0x0000002aff047e24 */ /* 0x000fe4000f8e00ff */
[----:B------:R-:W-:-:S07]  /*2240*/  IMAD.U32 R5, RZ, RZ, UR41 ;  /* 0x00000029ff057e24 */ /* 0x000fce000f8e00ff */
.L_x_46:
        /* <DEDUP_REMOVED lines=9> */
[----:B------:R-:W-:-:S13]  /*22e0*/  ISETP.NE.AND P0, PT, R17, 0x43, PT ;  /* 0x000000431100780c */ /* 0x000fda0003f05270 */
[----:B------:R-:W-:Y:S05]  /*22f0*/  @P0 BRA `(.L_x_42) ;  /* 0x0000000400780947 */ /* 0x000fea0003800000 */
.L_x_40:
[----:B0-----:R-:W-:Y:S01]  /*2300*/  IMAD.MOV.U32 R3, RZ, RZ, 0x43 ;  /* 0x00000043ff037424 */ /* 0x001fe200078e00ff */
[----:B------:R-:W-:Y:S01]  /*2310*/  MOV R0, R1 ;  /* 0x0000000100007202 */ /* 0x000fe20000000f00 */
[----:B------:R-:W-:-:S07]  /*2320*/  IMAD.U32 R5, RZ, RZ, UR42 ;  /* 0x0000002aff057e24 */ /* 0x000fce000f8e00ff */
.L_x_48:
[----:B------:R-:W-:-:S13]  /*2330*/  LOP3.LUT P0, RZ, R3, 0xff, RZ, 0xc0, !PT ;  /* 0x000000ff03ff7812 */ /* 0x000fda000780c0ff */
[----:B------:R-:W-:Y:S05]  /*2340*/  @!P0 BRA `(.L_x_47) ;  /* 0x0000000000208947 */ /* 0x000fea0003800000 */
[----:B------:R-:W2:Y:S04]  /*2350*/  LDL.U8 R3, [R5+0x1] ;  /* 0x0000010005037983 */ /* 0x000ea80000100000 */
[----:B------:R0:W2:Y:S02]  /*2360*/  LDL.U8 R4, [R0+0x1] ;  /* 0x0000010000047983 */ /* 0x0000a40000100000 */
[----:B0-----:R-:W-:Y:S01]  /*2370*/  VIADD R0, R0, 0x1 ;  /* 0x0000000100007836 */ /* 0x001fe20000000000 */
[----:B--2---:R-:W-:Y:S01]  /*2380*/  ISETP.NE.AND P0, PT, R3, R4, PT ;  /* 0x000000040300720c */ /* 0x004fe20003f05270 */
[----:B------:R-:W-:-:S05]  /*2390*/  VIADD R4, R5, 0x1 ;  /* 0x0000000105047836 */ /* 0x000fca0000000000 */
[----:B------:R-:W-:-:S07]  /*23a0*/  MOV R5, R4 ;  /* 0x0000000400057202 */ /* 0x000fce0000000f00 */
[----:B------:R-:W-:Y:S05]  /*23b0*/  @!P0 BRA `(.L_x_48) ;  /* 0xfffffffc00dc8947 */ /* 0x000fea000383ffff */
[----:B------:R-:W-:Y:S05]  /*23c0*/  BRA `(.L_x_42) ;  /* 0x0000000400447947 */ /* 0x000fea0003800000 */
.L_x_47:
        /* <DEDUP_REMOVED lines=9> */
[----:B------:R-:W-:Y:S02]  /*2460*/  IMAD.U32 R7, RZ, RZ, UR5 ;  /* 0x00000005ff077e24 */ /* 0x000fe4000f8e00ff */
[----:B0-----:R-:W-:Y:S01]  /*2470*/  IMAD.U32 R4, RZ, RZ, UR6 ;  /* 0x00000006ff047e24 */ /* 0x001fe2000f8e00ff */
[----:B--2---:R-:W-:-:S07]  /*2480*/  MOV R5, UR7 ;  /* 0x0000000700057c02 */ /* 0x004fce0008000f00 */
[----:B------:R-:W-:-:S07]  /*2490*/  LEPC R20, `(.L_x_49) ;  /* 0x000000001014794e */ /* 0x000fce0000000000 */
[----:B-1----:R-:W-:Y:S05]  /*24a0*/  CALL.ABS.NOINC R8 ;  /* 0x0000000008007343 */ /* 0x002fea0003c00000 */
.L_x_49:
[----:B------:R-:W-:Y:S05]  /*24b0*/  BRA `(.L_x_50) ;  /* 0x0000000000c87947 */ /* 0x000fea0003800000 */
.L_x_45:
        /* <DEDUP_REMOVED lines=16> */
.L_x_51:
[----:B------:R-:W-:Y:S05]  /*25c0*/  BRA `(.L_x_50) ;  /* 0x0000000000847947 */ /* 0x000fea0003800000 */
.L_x_43:
        /* <DEDUP_REMOVED lines=16> */
.L_x_52:
[----:B------:R-:W-:Y:S05]  /*26d0*/  BRA `(.L_x_50) ;  /* 0x0000000000407947 */ /* 0x000fea0003800000 */
.L_x_38:
        /* <DEDUP_REMOVED lines=16> */
.L_x_50:
        /* <DEDUP_REMOVED lines=16> */
.L_x_42:
[----:B------:R-:W-:Y:S05]  /*28e0*/  BSYNC.RECONVERGENT B6 ;  /* 0x0000000000067941 */ /* 0x000fea0003800200 */
.L_x_36:
[----:B0-----:R-:W-:Y:S02]  /*28f0*/  HFMA2 R3, -RZ, RZ, 0, 3.993511199951171875e-06 ;  /* 0x00000043ff037431 */ /* 0x001fe400000001ff */
[----:B------:R-:W-:Y:S01]  /*2900*/  IMAD.MOV.U32 R0, RZ, RZ, 0x33 ;  /* 0x00000033ff007424 */ /* 0x000fe200078e00ff */
[----:B------:R-:W-:Y:S01]  /*2910*/  MOV R7, 0x30 ;  /* 0x0000003000077802 */ /* 0x000fe20000000f00 */
[----:B------:R-:W-:Y:S01]  /*2920*/  IMAD.MOV.U32 R8, RZ, RZ, 0x50 ;  /* 0x00000050ff087424 */ /* 0x000fe200078e00ff */
[----:B------:R-:W-:Y:S01]  /*2930*/  MOV R9, 0x59 ;  /* 0x0000005900097802 */ /* 0x000fe20000000f00 */
[----:B------:R-:W-:Y:S01]  /*2940*/  IMAD.MOV.U32 R5, RZ, RZ, 0x32 ;  /* 0x00000032ff057424 */ /* 0x000fe200078e00ff */
[----:B------:R0:W-:Y:S01]  /*2950*/  STL.U8 [R1+0x51], R0 ;  /* 0x0000510001007387 */ /* 0x0001e20000100000 */
[----:B------:R-:W-:Y:S01]  /*2960*/  IMAD.MOV.U32 R4, RZ, RZ, 0x53 ;  /* 0x00000053ff047424 */ /* 0x000fe200078e00ff */
[----:B------:R-:W-:Y:S01]  /*2970*/  ISETP.NE.AND P0, PT, R17, 0x4d, PT ;  /* 0x0000004d1100780c */ /* 0x000fe20003f05270 */
[----:B------:R-:W-:Y:S01]  /*2980*/  IMAD.MOV.U32 R6, RZ, RZ, 0x35 ;  /* 0x00000035ff067424 */ /* 0x000fe200078e00ff */
[----:B------:R1:W-:Y:S01]  /*2990*/  STL.U8 [R1], R3 ;  /* 0x0000000301007387 */ /* 0x0003e20000100000 */
[----:B------:R-:W-:Y:S03]  /*29a0*/  BSSY.RECONVERGENT B6, `(.L_x_53) ;  /* 0x00000b7000067945 */ /* 0x000fe60003800200 */
[----:B------:R-:W-:Y:S01]  /*29b0*/  STL.U8 [R1+0x4], R7 ;  /* 0x0000040701007387 */ /* 0x000fe20000100000 */
[----:B0-----:R-:W-:-:S03]  /*29c0*/  IMAD.MOV.U32 R0, RZ, RZ, 0x48 ;  /* 0x00000048ff007424 */ /* 0x001fc600078e00ff */
[----:B------:R-:W-:Y:S01]  /*29d0*/  STL.U8 [R1+0x10], R7 ;  /* 0x0000100701007387 */ /* 0x000fe20000100000 */
[----:B-1----:R-:W-:Y:S01]  /*29e0*/  PRMT R3, R8, 0x7610, R3 ;  /* 0x0000761008037816 */ /* 0x002fe20000000003 */
[----:B------:R-:W-:Y:S02]  /*29f0*/  IMAD.MOV.U32 R8, RZ, RZ, 0x4d ;  /* 0x0000004dff087424 */ /* 0x000fe400078e00ff */
[----:B------:R-:W-:Y:S04]  /*2a00*/  STL.U8 [R1+0x11], R7 ;  /* 0x0000110701007387 */ /* 0x000fe80000100000 */
[----:B------:R-:W-:Y:S04]  /*2a10*/  STL.U8 [R1+0x12], R7 ;  /* 0x0000120701007387 */ /* 0x000fe80000100000 */
[----:B------:R0:W-:Y:S04]  /*2a20*/  STL.U8 [R1+0x18], R7 ;  /* 0x0000180701007387 */ /* 0x0001e80000100000 */
[----:B------:R-:W-:Y:S04]  /*2a30*/  STL.U8 [R1+0x2], R5 ;  /* 0x0000020501007387 */ /* 0x000fe80000100000 */
[----:B------:R-:W-:Y:S01]  /*2a40*/  STL.U8 [R1+0x17], R5 ;  /* 0x0000170501007387 */ /* 0x000fe20000100000 */
[----:B0-----:R-:W-:-:S03]  /*2a50*/  IMAD.MOV.U32 R7, RZ, RZ, 0x4e ;  /* 0x0000004eff077424 */ /* 0x001fc600078e00ff */
[----:B------:R0:W-:Y:S04]  /*2a60*/  STL.U8 [R1+0x19], R5 ;  /* 0x0000190501007387 */ /* 0x0001e80000100000 */
[----:B------:R1:W-:Y:S04]  /*2a70*/  STL.U8 [R1+0x8], R3 ;  /* 0x0000080301007387 */ /* 0x0003e80000100000 */
[----:B------:R2:W-:Y:S01]  /*2a80*/  STL.U8 [R1+0x1], R4 ;  /* 0x0000010401007387 */ /* 0x0005e20000100000 */
[----:B0-----:R-:W-:-:S03]  /*2a90*/  HFMA2 R5, -RZ, RZ, 0, 2.920627593994140625e-06 ;  /* 0x00000031ff057431 */ /* 0x001fc600000001ff */
[----:B------:R-:W-:Y:S01]  /*2aa0*/  STL.U8 [R1+0x3], R6 ;  /* 0x0000030601007387 */ /* 0x000fe20000100000 */
[----:B-1----:R-:W-:-:S03]  /*2ab0*/  PRMT R3, R7, 0x7610, R3 ;  /* 0x0000761007037816 */ /* 0x002fc60000000003 */
[----:B------:R0:W-:Y:S01]  /*2ac0*/  STL.U8 [R1+0x5], R6 ;  /* 0x0000050601007387 */ /* 0x0001e20000100000 */
[----:B------:R-:W-:Y:S01]  /*2ad0*/  PRMT R7, R9, 0x7610, R7 ;  /* 0x0000761009077816 */ /* 0x000fe20000000007 */
[----:B--2---:R-:W-:Y:S02]  /*2ae0*/  IMAD.MOV.U32 R4, RZ, RZ, 0x37 ;  /* 0x00000037ff047424 */ /* 0x004fe400078e00ff */
[----:B------:R1:W-:Y:S04]  /*2af0*/  STL.U8 [R1+0x7], R0 ;  /* 0x0000070001007387 */ /* 0x0003e80000100000 */
[----:B------:R2:W-:Y:S01]  /*2b00*/  STL.U8 [R1+0x9], R4 ;  /* 0x0000090401007387 */ /* 0x0005e20000100000 */
[----:B0-----:R-:W-:-:S03]  /*2b10*/  IMAD.MOV.U32 R6, RZ, RZ, 0x39 ;  /* 0x00000039ff067424 */ /* 0x001fc600078e00ff */
        /* <DEDUP_REMOVED lines=20> */
[----:B--2---:R-:W-:Y:S02]  /*2c60*/  IMAD.MOV.U32 R0, RZ, RZ, 0x4d ;  /* 0x0000004dff007424 */ /* 0x004fe400078e00ff */
[----:B------:R-:W-:Y:S02]  /*2c70*/  IMAD.U32 R4, RZ, RZ, UR42 ;  /* 0x0000002aff047e24 */ /* 0x000fe4000f8e00ff */
[----:B------:R-:W-:-:S07]  /*2c80*/  IMAD.U32 R5, RZ, RZ, UR40 ;  /* 0x00000028ff057e24 */ /* 0x000fce000f8e00ff */
.L_x_56:
        /* <DEDUP_REMOVED lines=9> */
.L_x_54:
[----:B------:R-:W-:-:S13]  /*2d20*/  ISETP.NE.AND P0, PT, R17, 0x43, PT ;  /* 0x000000431100780c */ /* 0x000fda0003f05270 */
[----:B------:R-:W-:Y:S05]  /*2d30*/  @!P0 BRA `(.L_x_57) ;  /* 0x00000000007c8947 */ /* 0x000fea0003800000 */
[----:B------:R-:W-:-:S13]  /*2d40*/  ISETP.NE.AND P0, PT, R17, 0x4e, PT ;  /* 0x0000004e1100780c */ /* 0x000fda0003f05270 */
[----:B------:R-:W-:Y:S05]  /*2d50*/  @!P0 BRA `(.L_x_58) ;  /* 0x00000000003c8947 */ /* 0x000fea0003800000 */
[----:B------:R-:W-:-:S13]  /*2d60*/  ISETP.NE.AND P0, PT, R17, 0x48, PT ;  /* 0x000000481100780c */ /* 0x000fda0003f05270 */
[----:B------:R-:W-:Y:S05]  /*2d70*/  @P0 BRA `(.L_x_59) ;  /* 0x0000000400e40947 */ /* 0x000fea0003800000 */
[----:B--2---:R-:W-:Y:S01]  /*2d80*/  IMAD.MOV.U32 R0, RZ, RZ, 0x48 ;  /* 0x00000048ff007424 */ /* 0x004fe200078e00ff */
[----:B------:R-:W-:Y:S01]  /*2d90*/  MOV R4, UR42 ;  /* 0x0000002a00047c02 */ /* 0x000fe20008000f00 */
[----:B------:R-:W-:-:S07]  /*2da0*/  IMAD.U32 R5, RZ, RZ, UR39 ;  /* 0x00000027ff057e24 */ /* 0x000fce000f8e00ff */
.L_x_61:
        /* <DEDUP_REMOVED lines=10> */
.L_x_58:
[----:B--2---:R-:W-:Y:S02]  /*2e50*/  IMAD.MOV.U32 R0, RZ, RZ, 0x4e ;  /* 0x0000004eff007424 */ /* 0x004fe400078e00ff */
[----:B------:R-:W-:Y:S02]  /*2e60*/  IMAD.U32 R4, RZ, RZ, UR42 ;  /* 0x0000002aff047e24 */ /* 0x000fe4000f8e00ff */
[----:B------:R-:W-:-:S07]  /*2e70*/  IMAD.U32 R5, RZ, RZ, UR41 ;  /* 0x00000029ff057e24 */ /* 0x000fce000f8e00ff */
.L_x_63:
        /* <DEDUP_REMOVED lines=11> */
.L_x_57:
[----:B--2---:R-:W-:Y:S01]  /*2f30*/  IMAD.MOV.U32 R3, RZ, RZ, 0x43 ;  /* 0x00000043ff037424 */ /* 0x004fe200078e00ff */
[----:B------:R-:W-:Y:S01]  /*2f40*/  MOV R0, R1 ;  /* 0x0000000100007202 */ /* 0x000fe20000000f00 */
[----:B------:R-:W-:-:S07]  /*2f50*/  IMAD.U32 R5, RZ, RZ, UR42 ;  /* 0x0000002aff057e24 */ /* 0x000fce000f8e00ff */
.L_x_65:
        /* <DEDUP_REMOVED lines=10> */
.L_x_64:
        /* <DEDUP_REMOVED lines=14> */
.L_x_66:
[----:B------:R-:W-:Y:S05]  /*30e0*/  BRA `(.L_x_67) ;  /* 0x0000000000c87947 */ /* 0x000fea0003800000 */
.L_x_62:
        /* <DEDUP_REMOVED lines=16> */
.L_x_68:
[----:B------:R-:W-:Y:S05]  /*31f0*/  BRA `(.L_x_67) ;  /* 0x0000000000847947 */ /* 0x000fea0003800000 */
.L_x_60:
        /* <DEDUP_REMOVED lines=16> */
.L_x_69:
[----:B------:R-:W-:Y:S05]  /*3300*/  BRA `(.L_x_67) ;  /* 0x0000000000407947 */ /* 0x000fea0003800000 */
.L_x_55:
        /* <DEDUP_REMOVED lines=16> */
.L_x_67:
        /* <DEDUP_REMOVED lines=16> */
.L_x_59:
[----:B------:R-:W-:Y:S05]  /*3510*/  BSYNC.RECONVERGENT B6 ;  /* 0x0000000000067941 */ /* 0x000fea0003800200 */
.L_x_53:
[----:B--2---:R-:W-:Y:S02]  /*3520*/  HFMA2 R3, -RZ, RZ, 0, 3.993511199951171875e-06 ;  /* 0x00000043ff037431 */ /* 0x004fe400000001ff */
        /* <DEDUP_REMOVED lines=57> */
.L_x_73:
        /* <DEDUP_REMOVED lines=9> */
.L_x_71:
        /* <DEDUP_REMOVED lines=9> */
.L_x_78:
        /* <DEDUP_REMOVED lines=10> */
.L_x_75:
[----:B--2---:R-:W-:Y:S02]  /*3a80*/  IMAD.MOV.U32 R0, RZ, RZ, 0x4e ;  /* 0x0000004eff007424 */ /* 0x004fe400078e00ff */
[----:B------:R-:W-:Y:S02]  /*3a90*/  IMAD.U32 R4, RZ, RZ, UR42 ;  /* 0x0000002aff047e24 */ /* 0x000fe4000f8e00ff */
[----:B------:R-:W-:-:S07]  /*3aa0*/  IMAD.U32 R5, RZ, RZ, UR41 ;  /* 0x00000029ff057e24 */ /* 0x000fce000f8e00ff */
.L_x_80:
        /* <DEDUP_REMOVED lines=11> */
.L_x_74:
[----:B--2---:R-:W-:Y:S01]  /*3b60*/  IMAD.MOV.U32 R3, RZ, RZ, 0x43 ;  /* 0x00000043ff037424 */ /* 0x004fe200078e00ff */
[----:B------:R-:W-:Y:S01]  /*3b70*/  MOV R0, R1 ;  /* 0x0000000100007202 */ /* 0x000fe20000000f00 */
[----:B------:R-:W-:-:S07]  /*3b80*/  IMAD.U32 R5, RZ, RZ, UR42 ;  /* 0x0000002aff057e24 */ /* 0x000fce000f8e00ff */
.L_x_82:
        /* <DEDUP_REMOVED lines=10> */
.L_x_81:
        /* <DEDUP_REMOVED lines=9> */
[----:B------:R-:W-:Y:S02]  /*3cc0*/  MOV R7, UR5 ;  /* 0x0000000500077c02 */ /* 0x000fe40008000f00 */
[----:B0-----:R-:W-:Y:S01]  /*3cd0*/  MOV R4, UR6 ;  /* 0x0000000600047c02 */ /* 0x001fe20008000f00 */
[----:B--2---:R-:W-:-:S07]  /*3ce0*/  IMAD.U32 R5, RZ, RZ, UR7 ;  /* 0x00000007ff057e24 */ /* 0x004fce000f8e00ff */
[----:B------:R-:W-:-:S07]  /*3cf0*/  LEPC R20, `(.L_x_83) ;  /* 0x000000001014794e */ /* 0x000fce0000000000 */
[----:B-1----:R-:W-:Y:S05]  /*3d00*/  CALL.ABS.NOINC R8 ;  /* 0x0000000008007343 */ /* 0x002fea0003c00000 */
.L_x_83:
[----:B------:R-:W-:Y:S05]  /*3d10*/  BRA `(.L_x_84) ;  /* 0x0000000000c87947 */ /* 0x000fea0003800000 */
.L_x_79:
        /* <DEDUP_REMOVED lines=11> */
[----:B------:R-:W-:Y:S01]  /*3dd0*/  MOV R7, UR5 ;  /* 0x0000000500077c02 */ /* 0x000fe20008000f00 */
[----:B0-----:R-:W-:Y:S01]  /*3de0*/  IMAD.U32 R5, RZ, RZ, UR7 ;  /* 0x00000007ff057e24 */ /* 0x001fe2000f8e00ff */
[----:B------:R-:W-:-:S07]  /*3df0*/  MOV R4, UR6 ;  /* 0x0000000600047c02 */ /* 0x000fce0008000f00 */
[----:B------:R-:W-:-:S07]  /*3e00*/  LEPC R20, `(.L_x_85) ;  /* 0x000000001014794e */ /* 0x000fce0000000000 */
[----:B-12---:R-:W-:Y:S05]  /*3e10*/  CALL.ABS.NOINC R8 ;  /* 0x0000000008007343 */ /* 0x006fea0003c00000 */
.L_x_85:
[----:B------:R-:W-:Y:S05]  /*3e20*/  BRA `(.L_x_84) ;  /* 0x0000000000847947 */ /* 0x000fea0003800000 */
.L_x_77:
        /* <DEDUP_REMOVED lines=16> */
.L_x_86:
[----:B------:R-:W-:Y:S05]  /*3f30*/  BRA `(.L_x_84) ;  /* 0x0000000000407947 */ /* 0x000fea0003800000 */
.L_x_72:
        /* <DEDUP_REMOVED lines=16> */
.L_x_84:
        /* <DEDUP_REMOVED lines=16> */
.L_x_76:
[----:B------:R-:W-:Y:S05]  /*4140*/  BSYNC.RECONVERGENT B6 ;  /* 0x0000000000067941 */ /* 0x000fea0003800200 */
.L_x_70:
[----:B--2---:R-:W-:Y:S01]  /*4150*/  IMAD.MOV.U32 R0, RZ, RZ, 0x35 ;  /* 0x00000035ff007424 */ /* 0x004fe200078e00ff */
[----:B------:R-:W-:Y:S01]  /*4160*/  MOV R7, 0x48 ;  /* 0x0000004800077802 */ /* 0x000fe20000000f00 */
[----:B------:R-:W-:Y:S02]  /*4170*/  IMAD.MOV.U32 R8, RZ, RZ, 0x50 ;  /* 0x00000050ff087424 */ /* 0x000fe400078e00ff */
[----:B------:R-:W-:Y:S02]  /*4180*/  HFMA2 R4, -RZ, RZ, 0, 4.947185516357421875e-06 ;  /* 0x00000053ff047431 */ /* 0x000fe400000001ff */
[----:B------:R-:W-:Y:S01]  /*4190*/  IMAD.MOV.U32 R3, RZ, RZ, 0x43 ;  /* 0x00000043ff037424 */ /* 0x000fe200078e00ff */
[----:B------:R-:W-:Y:S01]  /*41a0*/  STL.U8 [R1+0x51], R0 ;  /* 0x0000510001007387 */ /* 0x000fe20000100000 */
[----:B------:R-:W-:Y:S01]  /*41b0*/  IMAD.MOV.U32 R5, RZ, RZ, 0x32 ;  /* 0x00000032ff057424 */ /* 0x000fe200078e00ff */
[----:B------:R-:W-:Y:S01]  /*41c0*/  ISETP.NE.AND P0, PT, R17, 0x4d, PT ;  /* 0x0000004d1100780c */ /* 0x000fe20003f05270 */
[----:B------:R-:W-:Y:S01]  /*41d0*/  IMAD.MOV.U32 R6, RZ, RZ, 0x30 ;  /* 0x00000030ff067424 */ /* 0x000fe200078e00ff */
[----:B------:R-:W-:Y:S01]  /*41e0*/  STL.U8 [R1+0x3], R0 ;  /* 0x0000030001007387 */ /* 0x000fe20000100000 */
[----:B------:R-:W-:Y:S01]  /*41f0*/  IMAD.MOV.U32 R9, RZ, RZ, 0x59 ;  /* 0x00000059ff097424 */ /* 0x000fe200078e00ff */
[----:B------:R-:W-:Y:S02]  /*4200*/  BSSY.RECONVERGENT B6, `(.L_x_87) ;  /* 0x00000b6000067945 */ /* 0x000fe40003800200 */
[----:B------:R0:W-:Y:S04]  /*4210*/  STL.U8 [R1+0x5], R0 ;  /* 0x0000050001007387 */ /* 0x0001e80000100000 */
[----:B------:R1:W-:Y:S04]  /*4220*/  STL.U8 [R1+0x1], R4 ;  /* 0x0000010401007387 */ /* 0x0003e80000100000 */
[----:B------:R2:W-:Y:S01]  /*4230*/  STL.U8 [R1], R3 ;  /* 0x0000000301007387 */ /* 0x0005e20000100000 */
[----:B0-----:R-:W-:-:S02]  /*4240*/  PRMT R0, R7, 0x7610, R0 ;  /* 0x0000761007007816 */ /* 0x001fc40000000000 */
[----:B------:R-:W-:Y:S01]  /*4250*/  PRMT R7, R8, 0x7610, R7 ;  /* 0x0000761008077816 */ /* 0x000fe20000000007 */
[----:B------:R-:W-:Y:S02]  /*4260*/  IMAD.MOV.U32 R8, RZ, RZ, 0x4d ;  /* 0x0000004dff087424 */ /* 0x000fe400078e00ff */
[----:B-1----:R-:W-:Y:S01]  /*4270*/  HFMA2 R4, -RZ, RZ, 0, 2.920627593994140625e-06 ;  /* 0x00000031ff047431 */ /* 0x002fe200000001ff */
[----:B------:R-:W-:Y:S01]  /*4280*/  STL.U8 [R1+0x2], R5 ;  /* 0x0000020501007387 */ /* 0x000fe20000100000 */
[----:B--2---:R-:W-:-:S03]  /*4290*/  IMAD.MOV.U32 R3, RZ, RZ, 0x37 ;  /* 0x00000037ff037424 */ /* 0x004fc600078e00ff */
[----:B------:R-:W-:Y:S04]  /*42a0*/  STL.U8 [R1+0x17], R5 ;  /* 0x0000170501007387 */ /* 0x000fe80000100000 */
        /* <DEDUP_REMOVED lines=9> */
[----:B0-----:R-:W-:-:S03]  /*4340*/  MOV R6, 0x4e ;  /* 0x0000004e00067802 */ /* 0x001fc60000000f00 */
        /* <DEDUP_REMOVED lines=22> */
[----:B0-----:R-:W-:Y:S01]  /*44b0*/  IMAD.MOV.U32 R0, RZ, RZ, 0x4d ;  /* 0x0000004dff007424 */ /* 0x001fe200078e00ff */
[----:B------:R-:W-:Y:S01]  /*44c0*/  MOV R4, UR42 ;  /* 0x0000002a00047c02 */ /* 0x000fe20008000f00 */
[----:B------:R-:W-:-:S07]  /*44d0*/  IMAD.U32 R5, RZ, RZ, UR40 ;  /* 0x00000028ff057e24 */ /* 0x000fce000f8e00ff */
.L_x_90:
        /* <DEDUP_REMOVED lines=9> */
.L_x_88:
        /* <DEDUP_REMOVED lines=9> */
.L_x_95:
        /* <DEDUP_REMOVED lines=10> */
.L_x_92:
[----:B0-----:R-:W-:Y:S01]  /*46a0*/  IMAD.MOV.U32 R0, RZ, RZ, 0x4e ;  /* 0x0000004eff007424 */ /* 0x001fe200078e00ff */
[----:B------:R-:W-:Y:S01]  /*46b0*/  MOV R4, UR42 ;  /* 0x0000002a00047c02 */ /* 0x000fe20008000f00 */
[----:B------:R-:W-:-:S07]  /*46c0*/  IMAD.U32 R5, RZ, RZ, UR41 ;  /* 0x00000029ff057e24 */ /* 0x000fce000f8e00ff */
.L_x_97:
        /* <DEDUP_REMOVED lines=9> */
[----:B------:R-:W-:-:S13]  /*4760*/  ISETP.NE.AND P0, PT, R17, 0x43, PT ;  /* 0x000000431100780c */ /* 0x000fda0003f05270 */
[----:B------:R-:W-:Y:S05]  /*4770*/  @P0 BRA `(.L_x_93) ;  /* 0x0000000400780947 */ /* 0x000fea0003800000 */
.L_x_91:
[----:B0-----:R-:W-:Y:S01]  /*4780*/  IMAD.MOV.U32 R3, RZ, RZ, 0x43 ;  /* 0x00000043ff037424 */ /* 0x001fe200078e00ff */
[----:B------:R-:W-:Y:S01]  /*4790*/  MOV R0, R1 ;  /* 0x0000000100007202 */ /* 0x000fe20000000f00 */
[----:B------:R-:W-:-:S07]  /*47a0*/  IMAD.U32 R5, RZ, RZ, UR42 ;  /* 0x0000002aff057e24 */ /* 0x000fce000f8e00ff */
.L_x_99:
        /* <DEDUP_REMOVED lines=10> */
.L_x_98:
        /* <DEDUP_REMOVED lines=8> */
[----:B------:R-:W-:-:S04]  /*48d0*/  MOV R6, UR4 ;  /* 0x0000000400067c02 */ /* 0x000fc80008000f00 */
[----:B------:R-:W-:Y:S02]  /*48e0*/  IMAD.U32 R7, RZ, RZ, UR5 ;  /* 0x00000005ff077e24 */ /* 0x000fe4000f8e00ff */
[----:B0-----:R-:W-:Y:S02]  /*48f0*/  IMAD.U32 R4, RZ, RZ, UR6 ;  /* 0x00000006ff047e24 */ /* 0x001fe4000f8e00ff */
[----:B--2---:R-:W-:-:S07]  /*4900*/  IMAD.U32 R5, RZ, RZ, UR7 ;  /* 0x00000007ff057e24 */ /* 0x004fce000f8e00ff */
[----:B------:R-:W-:-:S07]  /*4910*/  LEPC R20, `(.L_x_100) ;  /* 0x000000001014794e */ /* 0x000fce0000000000 */
[----:B-1----:R-:W-:Y:S05]  /*4920*/  CALL.ABS.NOINC R8 ;  /* 0x0000000008007343 */ /* 0x002fea0003c00000 */
.L_x_100:
[----:B------:R-:W-:Y:S05]  /*4930*/  BRA `(.L_x_101) ;  /* 0x0000000000c87947 */ /* 0x000fea0003800000 */
.L_x_96:
        /* <DEDUP_REMOVED lines=16> */
.L_x_102:
[----:B------:R-:W-:Y:S05]  /*4a40*/  BRA `(.L_x_101) ;  /* 0x0000000000847947 */ /* 0x000fea0003800000 */
.L_x_94:
        /* <DEDUP_REMOVED lines=16> */
.L_x_103:
[----:B------:R-:W-:Y:S05]  /*4b50*/  BRA `(.L_x_101) ;  /* 0x0000000000407947 */ /* 0x000fea0003800000 */
.L_x_89:
        /* <DEDUP_REMOVED lines=16> */
.L_x_101:
        /* <DEDUP_REMOVED lines=16> */
.L_x_93:
[----:B------:R-:W-:Y:S05]  /*4d60*/  BSYNC.RECONVERGENT B6 ;  /* 0x0000000000067941 */ /* 0x000fea0003800200 */
.L_x_87:
[----:B0-----:R-:W-:Y:S02]  /*4d70*/  HFMA2 R3, -RZ, RZ, 0, 3.993511199951171875e-06 ;  /* 0x00000043ff037431 */ /* 0x001fe400000001ff */
[----:B------:R-:W-:Y:S02]  /*4d80*/  IMAD.MOV.U32 R0, RZ, RZ, 0x36 ;  /* 0x00000036ff007424 */ /* 0x000fe400078e00ff */
[----:B------:R-:W-:Y:S02]  /*4d90*/  HFMA2 R8, -RZ, RZ, 0, 4.76837158203125e-06 ;  /* 0x00000050ff087431 */ /* 0x000fe400000001ff */
[----:B------:R-:W-:Y:S02]  /*4da0*/  IMAD.MOV.U32 R7, RZ, RZ, 0x30 ;  /* 0x00000030ff077424 */ /* 0x000fe400078e00ff */
[----:B------:R-:W-:Y:S02]  /*4db0*/  HFMA2 R9, -RZ, RZ, 0, 5.304813385009765625e-06 ;  /* 0x00000059ff097431 */ /* 0x000fe400000001ff */
[----:B------:R-:W-:Y:S01]  /*4dc0*/  IMAD.MOV.U32 R4, RZ, RZ, 0x53 ;  /* 0x00000053ff047424 */ /* 0x000fe200078e00ff */
[----:B------:R0:W-:Y:S01]  /*4dd0*/  STL.U8 [R1+0x51], R0 ;  /* 0x0000510001007387 */ /* 0x0001e20000100000 */
[----:B------:R-:W-:Y:S01]  /*4de0*/  IMAD.MOV.U32 R5, RZ, RZ, 0x32 ;  /* 0x00000032ff057424 */ /* 0x000fe200078e00ff */
[----:B------:R-:W-:Y:S01]  /*4df0*/  MOV R6, 0x35 ;  /* 0x0000003500067802 */ /* 0x000fe20000000f00 */
[----:B------:R-:W-:Y:S01]  /*4e00*/  BSSY.RECONVERGENT B6, `(.L_x_104) ;  /* 0x00000b9000067945 */ /* 0x000fe20003800200 */
[----:B------:R1:W-:Y:S01]  /*4e10*/  STL.U8 [R1], R3 ;  /* 0x0000000301007387 */ /* 0x0003e20000100000 */
[----:B------:R-:W-:-:S03]  /*4e20*/  ISETP.NE.AND P0, PT, R17, 0x4d, PT ;  /* 0x0000004d1100780c */ /* 0x000fc60003f05270 */
        /* <DEDUP_REMOVED lines=8> */
[----:B------:R1:W-:Y:S04]  /*4eb0*/  STL.U8 [R1+0x8], R3 ;  /* 0x0000080301007387 */ /* 0x0003e80000100000 */
[----:B------:R2:W-:Y:S01]  /*4ec0*/  STL.U8 [R1+0x1], R4 ;  /* 0x0000010401007387 */ /* 0x0005e20000100000 */
[----:B0-----:R-:W-:-:S03]  /*4ed0*/  IMAD.MOV.U32 R7, RZ, RZ, 0x4e ;  /* 0x0000004eff077424 */ /* 0x001fc600078e00ff */
[----:B------:R-:W-:Y:S02]  /*4ee0*/  STL.U8 [R1+0x2], R5 ;  /* 0x0000020501007387 */ /* 0x000fe40000100000 */
[----:B-1----:R-:W-:Y:S02]  /*4ef0*/  PRMT R3, R7, 0x7610, R3 ;  /* 0x0000761007037816 */ /* 0x002fe40000000003 */
[----:B------:R-:W-:Y:S01]  /*4f00*/  STL.U8 [R1+0x17], R5 ;  /* 0x0000170501007387 */ /* 0x000fe20000100000 */
[----:B------:R-:W-:Y:S01]  /*4f10*/  PRMT R7, R9, 0x7610, R7 ;  /* 0x0000761009077816 */ /* 0x000fe20000000007 */
[----:B--2---:R-:W-:Y:S02]  /*4f20*/  IMAD.MOV.U32 R4, RZ, RZ, 0x37 ;  /* 0x00000037ff047424 */ /* 0x004fe400078e00ff */
[----:B------:R0:W-:Y:S04]  /*4f30*/  STL.U8 [R1+0x19], R5 ;  /* 0x0000190501007387 */ /* 0x0001e80000100000 */
[----:B------:R-:W-:Y:S04]  /*4f40*/  STL.U8 [R1+0x3], R6 ;  /* 0x0000030601007387 */ /* 0x000fe80000100000 */
[----:B------:R1:W-:Y:S01]  /*4f50*/  STL.U8 [R1+0x5], R6 ;  /* 0x0000050601007387 */ /* 0x0003e20000100000 */
[----:B0-----:R-:W-:-:S03]  /*4f60*/  IMAD.MOV.U32 R5, RZ, RZ, 0x31 ;  /* 0x00000031ff057424 */ /* 0x001fc600078e00ff */
[----:B------:R0:W-:Y:S04]  /*4f70*/  STL.U8 [R1+0x7], R0 ;  /* 0x0000070001007387 */ /* 0x0001e80000100000 */
[----:B------:R2:W-:Y:S01]  /*4f80*/  STL.U8 [R1+0x9], R4 ;  /* 0x0000090401007387 */ /* 0x0005e20000100000 */
[----:B-1----:R-:W-:-:S03]  /*4f90*/  MOV R6, 0x39 ;  /* 0x0000003900067802 */ /* 0x002fc60000000f00 */
[----:B------:R2:W-:Y:S01]  /*4fa0*/  STL.U8 [R1+0xa], R4 ;  /* 0x00000a0401007387 */ /* 0x0005e20000100000 */
[----:B0-----:R-:W-:-:S03]  /*4fb0*/  PRMT R0, R8, 0x7610, R0 ;  /* 0x0000761008007816 */ /* 0x001fc60000000000 */
        /* <DEDUP_REMOVED lines=21> */
.L_x_107:
        /* <DEDUP_REMOVED lines=9> */
.L_x_105:
        /* <DEDUP_REMOVED lines=9> */
.L_x_112:
        /* <DEDUP_REMOVED lines=10> */
.L_x_109:
[----:B--2---:R-:W-:Y:S01]  /*52d0*/  IMAD.MOV.U32 R0, RZ, RZ, 0x4e ;  /* 0x0000004eff007424 */ /* 0x004fe200078e00ff */
[----:B------:R-:W-:Y:S01]  /*52e0*/  MOV R5, UR41 ;  /* 0x0000002900057c02 */ /* 0x000fe20008000f00 */
[----:B------:R-:W-:-:S07]  /*52f0*/  IMAD.U32 R4, RZ, RZ, UR42 ;  /* 0x0000002aff047e24 */ /* 0x000fce000f8e00ff */
.L_x_114:
        /* <DEDUP_REMOVED lines=11> */
.L_x_108:
[----:B--2---:R-:W-:Y:S01]  /*53b0*/  IMAD.MOV.U32 R3, RZ, RZ, 0x43 ;  /* 0x00000043ff037424 */ /* 0x004fe200078e00ff */
[----:B------:R-:W-:Y:S01]  /*53c0*/  MOV R5, UR42 ;  /* 0x0000002a00057c02 */ /* 0x000fe20008000f00 */
[----:B------:R-:W-:-:S07]  /*53d0*/  IMAD.MOV.U32 R0, RZ, RZ, R1 ;  /* 0x000000ffff007224 */ /* 0x000fce00078e0001 */
.L_x_116:
        /* <DEDUP_REMOVED lines=10> */
.L_x_115:
        /* <DEDUP_REMOVED lines=14> */
.L_x_117:
[----:B------:R-:W-:Y:S05]  /*5560*/  BRA `(.L_x_118) ;  /* 0x0000000000c87947 */ /* 0x000fea0003800000 */
.L_x_113:
        /* <DEDUP_REMOVED lines=16> */
.L_x_119:
[----:B------:R-:W-:Y:S05]  /*5670*/  BRA `(.L_x_118) ;  /* 0x0000000000847947 */ /* 0x000fea0003800000 */
.L_x_111:
        /* <DEDUP_REMOVED lines=16> */
.L_x_120:
[----:B------:R-:W-:Y:S05]  /*5780*/  BRA `(.L_x_118) ;  /* 0x0000000000407947 */ /* 0x000fea0003800000 */
.L_x_106:
        /* <DEDUP_REMOVED lines=16> */
.L_x_118:
        /* <DEDUP_REMOVED lines=16> */
.L_x_110:
[----:B------:R-:W-:Y:S05]  /*5990*/  BSYNC.RECONVERGENT B6 ;  /* 0x0000000000067941 */ /* 0x000fea0003800200 */
.L_x_104:
[----:B--2---:R-:W-:Y:S02]  /*59a0*/  IMAD.MOV.U32 R0, RZ, RZ, 0x37 ;  /* 0x00000037ff007424 */ /* 0x004fe400078e00ff */
[----:B------:R-:W-:Y:S02]  /*59b0*/  HFMA2 R4, -RZ, RZ, 0, 4.947185516357421875e-06 ;  /* 0x00000053ff047431 */ /* 0x000fe400000001ff */
        /* <DEDUP_REMOVED lines=11> */
[----:B------:R1:W-:Y:S04]  /*5a70*/  STL.U8 [R1], R3 ;  /* 0x0000000301007387 */ /* 0x0003e80000100000 */
[----:B------:R2:W-:Y:S01]  /*5a80*/  STL.U8 [R1+0x1], R4 ;  /* 0x0000010401007387 */ /* 0x0005e20000100000 */
[----:B0-----:R-:W-:-:S03]  /*5a90*/  IMAD.MOV.U32 R0, RZ, RZ, 0x48 ;  /* 0x00000048ff007424 */ /* 0x001fc600078e00ff */
[----:B------:R-:W-:Y:S01]  /*5aa0*/  STL.U8 [R1+0x2], R5 ;  /* 0x0000020501007387 */ /* 0x000fe20000100000 */
[----:B-1----:R-:W-:Y:S02]  /*5ab0*/  PRMT R3, R8, 0x7610, R3 ;  /* 0x0000761008037816 */ /* 0x002fe40000000003 */
[----:B------:R-:W-:Y:S01]  /*5ac0*/  MOV R8, 0x4e ;  /* 0x0000004e00087802 */ /* 0x000fe20000000f00 */
[----:B------:R-:W-:Y:S01]  /*5ad0*/  STL.U8 [R1+0x17], R5 ;  /* 0x0000170501007387 */ /* 0x000fe20000100000 */
[----:B--2---:R-:W-:-:S03]  /*5ae0*/  HFMA2 R4, -RZ, RZ, 0, 2.920627593994140625e-06 ;  /* 0x00000031ff047431 */ /* 0x004fc600000001ff */
        /* <DEDUP_REMOVED lines=35> */
.L_x_124:
        /* <DEDUP_REMOVED lines=9> */
.L_x_122:
        /* <DEDUP_REMOVED lines=9> */
.L_x_129:
        /* <DEDUP_REMOVED lines=10> */
.L_x_126:
[----:B--2---:R-:W-:Y:S01]  /*5ee0*/  IMAD.MOV.U32 R0, RZ, RZ, 0x4e ;  /* 0x0000004eff007424 */ /* 0x004fe200078e00ff */
[----:B------:R-:W-:Y:S01]  /*5ef0*/  MOV R4, UR42 ;  /* 0x0000002a00047c02 */ /* 0x000fe20008000f00 */
[----:B------:R-:W-:-:S07]  /*5f00*/  IMAD.U32 R5, RZ, RZ, UR41 ;  /* 0x00000029ff057e24 */ /* 0x000fce000f8e00ff */
.L_x_131:
        /* <DEDUP_REMOVED lines=11> */
.L_x_125:
[----:B--2---:R-:W-:Y:S01]  /*5fc0*/  IMAD.MOV.U32 R3, RZ, RZ, 0x43 ;  /* 0x00000043ff037424 */ /* 0x004fe200078e00ff */
[----:B------:R-:W-:Y:S01]  /*5fd0*/  MOV R0, R1 ;  /* 0x0000000100007202 */ /* 0x000fe20000000f00 */
[----:B------:R-:W-:-:S07]  /*5fe0*/  IMAD.U32 R5, RZ, RZ, UR42 ;  /* 0x0000002aff057e24 */ /* 0x000fce000f8e00ff */
.L_x_133:
        /* <DEDUP_REMOVED lines=10> */
.L_x_132:
        /* <DEDUP_REMOVED lines=14> */
.L_x_134:
[----:B------:R-:W-:Y:S05]  /*6170*/  BRA `(.L_x_135) ;  /* 0x0000000000c87947 */ /* 0x000fea0003800000 */
.L_x_130:
        /* <DEDUP_REMOVED lines=16> */
.L_x_136:
[----:B------:R-:W-:Y:S05]  /*6280*/  BRA `(.L_x_135) ;  /* 0x0000000000847947 */ /* 0x000fea0003800000 */
.L_x_128:
        /* <DEDUP_REMOVED lines=16> */
.L_x_137:
[----:B------:R-:W-:Y:S05]  /*6390*/  BRA `(.L_x_135) ;  /* 0x0000000000407947 */ /* 0x000fea0003800000 */
.L_x_123:
        /* <DEDUP_REMOVED lines=16> */
.L_x_135:
        /* <DEDUP_REMOVED lines=16> */
.L_x_127:
[----:B------:R-:W-:Y:S05]  /*65a0*/  BSYNC.RECONVERGENT B6 ;  /* 0x0000000000067941 */ /* 0x000fea0003800200 */
.L_x_121:
[----:B--2---:R-:W-:Y:S02]  /*65b0*/  HFMA2 R3, -RZ, RZ, 0, 3.993511199951171875e-06 ;  /* 0x00000043ff037431 */ /* 0x004fe400000001ff */
        /* <DEDUP_REMOVED lines=57> */
.L_x_141:
        /* <DEDUP_REMOVED lines=9> */
.L_x_139:
        /* <DEDUP_REMOVED lines=9> */
.L_x_146:
        /* <DEDUP_REMOVED lines=10> */
.L_x_143:
[----:B--2---:R-:W-:Y:S01]  /*6b10*/  IMAD.MOV.U32 R0, RZ, RZ, 0x4e ;  /* 0x0000004eff007424 */ /* 0x004fe200078e00ff */
[----:B------:R-:W-:Y:S01]  /*6b20*/  MOV R5, UR41 ;  /* 0x0000002900057c02 */ /* 0x000fe20008000f00 */
[----:B------:R-:W-:-:S07]  /*6b30*/  IMAD.U32 R4, RZ, RZ, UR42 ;  /* 0x0000002aff047e24 */ /* 0x000fce000f8e00ff */
.L_x_148:
        /* <DEDUP_REMOVED lines=11> */
.L_x_142:
[----:B--2---:R-:W-:Y:S01]  /*6bf0*/  IMAD.MOV.U32 R3, RZ, RZ, 0x43 ;  /* 0x00000043ff037424 */ /* 0x004fe200078e00ff */
[----:B------:R-:W-:Y:S01]  /*6c00*/  MOV R5, UR42 ;  /* 0x0000002a00057c02 */ /* 0x000fe20008000f00 */
[----:B------:R-:W-:-:S07]  /*6c10*/  IMAD.MOV.U32 R0, RZ, RZ, R1 ;  /* 0x000000ffff007224 */ /* 0x000fce00078e0001 */
.L_x_150:
        /* <DEDUP_REMOVED lines=10> */
.L_x_149:
        /* <DEDUP_REMOVED lines=14> */
.L_x_151:
[----:B------:R-:W-:Y:S05]  /*6da0*/  BRA `(.L_x_152) ;  /* 0x0000000000c87947 */ /* 0x000fea0003800000 */
.L_x_147:
        /* <DEDUP_REMOVED lines=16> */
.L_x_153:
[----:B------:R-:W-:Y:S05]  /*6eb0*/  BRA `(.L_x_152) ;  /* 0x0000000000847947 */ /* 0x000fea0003800000 */
.L_x_145:
        /* <DEDUP_REMOVED lines=16> */
.L_x_154:
[----:B------:R-:W-:Y:S05]  /*6fc0*/  BRA `(.L_x_152) ;  /* 0x0000000000407947 */ /* 0x000fea0003800000 */
.L_x_140:
        /* <DEDUP_REMOVED lines=16> */
.L_x_152:
        /* <DEDUP_REMOVED lines=16> */
.L_x_144:
[----:B------:R-:W-:Y:S05]  /*71d0*/  BSYNC.RECONVERGENT B6 ;  /* 0x0000000000067941 */ /* 0x000fea0003800200 */
.L_x_138:
[----:B--2---:R-:W-:Y:S02]  /*71e0*/  HFMA2 R4, -RZ, RZ, 0, 4.947185516357421875e-06 ;  /* 0x00000053ff047431 */ /* 0x004fe400000001ff */
[----:B------:R-:W-:Y:S01]  /*71f0*/  IMAD.MOV.U32 R6, RZ, RZ, 0x35 ;  /* 0x00000035ff067424 */ /* 0x000fe200078e00ff */
[----:B------:R0:W-:Y:S01]  /*7200*/  STL.U8 [R1+0x50], R2 ;  /* 0x0000500201007387 */ /* 0x0001e20000100000 */
[----:B------:R-:W-:Y:S01]  /*7210*/  IMAD.MOV.U32 R0, RZ, RZ, 0x39 ;  /* 0x00000039ff007424 */ /* 0x000fe200078e00ff */
[----:B------:R-:W-:Y:S01]  /*7220*/  ISETP.NE.AND P0, PT, R17, 0x4d, PT ;  /* 0x0000004d1100780c */ /* 0x000fe20003f05270 */
[----:B------:R-:W-:Y:S01]  /*7230*/  IMAD.MOV.U32 R5, RZ, RZ, 0x32 ;  /* 0x00000032ff057424 */ /* 0x000fe200078e00ff */
[----:B------:R-:W-:Y:S01]  /*7240*/  STL.U8 [R1+0x4c], R17 ;  /* 0x00004c1101007387 */ /* 0x000fe20000100000 */
[----:B------:R-:W-:Y:S01]  /*7250*/  IMAD.MOV.U32 R3, RZ, RZ, 0x43 ;  /* 0x00000043ff037424 */ /* 0x000fe200078e00ff */
[----:B------:R-:W-:Y:S01]  /*7260*/  BSSY.RECONVERGENT B6, `(.L_x_155) ;  /* 0x00000bb000067945 */ /* 0x000fe20003800200 */
[----:B------:R-:W-:Y:S01]  /*7270*/  IMAD.MOV.U32 R7, RZ, RZ, 0x50 ;  /* 0x00000050ff077424 */ /* 0x000fe200078e00ff */
[----:B------:R1:W-:Y:S01]  /*7280*/  STL.U8 [R1+0x1], R4 ;  /* 0x0000010401007387 */ /* 0x0003e20000100000 */
[----:B------:R-:W-:Y:S01]  /*7290*/  IMAD.MOV.U32 R8, RZ, RZ, 0x59 ;  /* 0x00000059ff087424 */ /* 0x000fe200078e00ff */
[----:B0-----:R-:W-:-:S02]  /*72a0*/  PRMT R2, R6, 0x7610, R2 ;  /* 0x0000761006027816 */ /* 0x001fc40000000002 */
[----:B------:R-:W-:Y:S01]  /*72b0*/  STL.U8 [R1+0x51], R0 ;  /* 0x0000510001007387 */ /* 0x000fe20000100000 */
[----:B------:R-:W-:-:S03]  /*72c0*/  MOV R6, 0x30 ;  /* 0x0000003000067802 */ /* 0x000fc60000000f00 */
[----:B------:R-:W-:Y:S01]  /*72d0*/  STL.U8 [R1+0xc], R0 ;  /* 0x00000c0001007387 */ /* 0x000fe20000100000 */
[----:B-1----:R-:W-:-:S03]  /*72e0*/  HFMA2 R4, -RZ, RZ, 0, 3.278255462646484375e-06 ;  /* 0x00000037ff047431 */ /* 0x002fc600000001ff */
[----:B------:R0:W-:Y:S04]  /*72f0*/  STL.U8 [R1+0x13], R0 ;  /* 0x0000130001007387 */ /* 0x0001e80000100000 */
[----:B------:R-:W-:Y:S04]  /*7300*/  STL.U8 [R1+0x2], R5 ;  /* 0x0000020501007387 */ /* 0x000fe80000100000 */
[----:B------:R-:W-:Y:S01]  /*7310*/  STL.U8 [R1+0x17], R5 ;  /* 0x0000170501007387 */ /* 0x000fe20000100000 */
[----:B0-----:R-:W-:-:S03]  /*7320*/  IMAD.MOV.U32 R0, RZ, RZ, 0x48 ;  /* 0x00000048ff007424 */ /* 0x001fc600078e00ff */
[----:B------:R0:W-:Y:S04]  /*7330*/  STL.U8 [R1+0x19], R5 ;  /* 0x0000190501007387 */ /* 0x0001e80000100000 */
[----:B------:R1:W-:Y:S04]  /*7340*/  STL.U8 [R1], R3 ;  /* 0x0000000301007387 */ /* 0x0003e80000100000 */
[----:B------:R-:W-:Y:S01]  /*7350*/  STL.U8 [R1+0x3], R2 ;  /* 0x0000030201007387 */ /* 0x000fe20000100000 */
[----:B0-----:R-:W-:-:S03]  /*7360*/  IMAD.MOV.U32 R5, RZ, RZ, 0x31 ;  /* 0x00000031ff057424 */ /* 0x001fc600078e00ff */
[----:B------:R0:W-:Y:S01]  /*7370*/  STL.U8 [R1+0x5], R2 ;  /* 0x0000050201007387 */ /* 0x0001e20000100000 */
[----:B-1----:R-:W-:Y:S02]  /*7380*/  PRMT R3, R7, 0x7610, R3 ;  /* 0x0000761007037816 */ /* 0x002fe40000000003 */
[----:B------:R-:W-:Y:S01]  /*7390*/  MOV R7, 0x4e ;  /* 0x0000004e00077802 */ /* 0x000fe20000000f00 */
[----:B------:R-:W-:Y:S04]  /*73a0*/  STL.U8 [R1+0x4], R6 ;  /* 0x0000040601007387 */ /* 0x000fe80000100000 */
[----:B------:R-:W-:Y:S01]  /*73b0*/  STL.U8 [R1+0x10], R6 ;  /* 0x0000100601007387 */ /* 0x000fe20000100000 */
[----:B0-----:R-:W-:Y:S02]  /*73c0*/  PRMT R2, R4, 0x7610, R2 ;  /* 0x0000761004027816 */ /* 0x001fe40000000002 */
[----:B------:R-:W-:Y:S01]  /*73d0*/  PRMT R4, R5, 0x7610, R4 ;  /* 0x0000761005047816 */ /* 0x000fe20000000004 */
[----:B------:R-:W-:Y:S01]  /*73e0*/  STL.U8 [R1+0x11], R6 ;  /* 0x0000110601007387 */ /* 0x000fe20000100000 */
[----:B------:R-:W-:-:S03]  /*73f0*/  IMAD.MOV.U32 R5, RZ, RZ, 0x4d ;  /* 0x0000004dff057424 */ /* 0x000fc600078e00ff */
        /* <DEDUP_REMOVED lines=25> */
.L_x_158:
        /* <DEDUP_REMOVED lines=9> */
.L_x_156:
        /* <DEDUP_REMOVED lines=9> */
.L_x_163:
        /* <DEDUP_REMOVED lines=10> */
.L_x_160:
[----:B--2---:R-:W-:Y:S01]  /*7750*/  IMAD.MOV.U32 R0, RZ, RZ, 0x4e ;  /* 0x0000004eff007424 */ /* 0x004fe200078e00ff */
[----:B------:R-:W-:Y:S01]  /*7760*/  MOV R4, UR42 ;  /* 0x0000002a00047c02 */ /* 0x000fe20008000f00 */
[----:B------:R-:W-:-:S07]  /*7770*/  IMAD.U32 R2, RZ, RZ, UR41 ;  /* 0x00000029ff027e24 */ /* 0x000fce000f8e00ff */
.L_x_165:
        /* <DEDUP_REMOVED lines=9> */
[----:B------:R-:W-:-:S13]  /*7810*/  ISETP.NE.AND P0, PT, R17, 0x43, PT ;  /* 0x000000431100780c */ /* 0x000fda0003f05270 */
[----:B------:R-:W-:Y:S05]  /*7820*/  @P0 BRA `(.L_x_161) ;  /* 0x0000000400780947 */ /* 0x000fea0003800000 */
.L_x_159:
[----:B--2---:R-:W-:Y:S01]  /*7830*/  IMAD.MOV.U32 R2, RZ, RZ, 0x43 ;  /* 0x00000043ff027424 */ /* 0x004fe200078e00ff */
[----:B------:R-:W-:Y:S01]  /*7840*/  MOV R0, R1 ;  /* 0x0000000100007202 */ /* 0x000fe20000000f00 */
[----:B------:R-:W-:-:S07]  /*7850*/  IMAD.U32 R4, RZ, RZ, UR42 ;  /* 0x0000002aff047e24 */ /* 0x000fce000f8e00ff */
.L_x_167:
        /* <DEDUP_REMOVED lines=10> */
.L_x_166:
        /* <DEDUP_REMOVED lines=14> */
.L_x_168:
[----:B------:R-:W-:Y:S05]  /*79e0*/  BRA `(.L_x_169) ;  /* 0x0000000000c87947 */ /* 0x000fea0003800000 */
.L_x_164:
        /* <DEDUP_REMOVED lines=16> */
.L_x_170:
[----:B------:R-:W-:Y:S05]  /*7af0*/  BRA `(.L_x_169) ;  /* 0x0000000000847947 */ /* 0x000fea0003800000 */
.L_x_162:
        /* <DEDUP_REMOVED lines=16> */
.L_x_171:
[----:B------:R-:W-:Y:S05]  /*7c00*/  BRA `(.L_x_169) ;  /* 0x0000000000407947 */ /* 0x000fea0003800000 */
.L_x_157:
        /* <DEDUP_REMOVED lines=16> */
.L_x_169:
        /* <DEDUP_REMOVED lines=16> */
.L_x_161:
[----:B------:R-:W-:Y:S05]  /*7e10*/  BSYNC.RECONVERGENT B6 ;  /* 0x0000000000067941 */ /* 0x000fea0003800200 */
.L_x_155:
[----:B------:R-:W-:-:S13]  /*7e20*/  ISETP.NE.AND P6, PT, R19, RZ, PT ;  /* 0x000000ff1300720c */ /* 0x000fda0003fc5270 */
[----:B------:R-:W-:Y:S05]  /*7e30*/  @P6 BRA `(.L_x_172) ;  /* 0xffffff8400786947 */ /* 0x000fea000383ffff */
[----:B------:R-:W-:Y:S05]  /*7e40*/  BSYNC.RECONVERGENT B7 ;  /* 0x0000000000077941 */ /* 0x000fea0003800200 */
.L_x_1:
[----:B------:R-:W-:-:S13]  /*7e50*/  ISETP.NE.AND P6, PT, R23, RZ, PT ;  /* 0x000000ff1700720c */ /* 0x000fda0003fc5270 */
[----:B------:R-:W-:Y:S05]  /*7e60*/  @P6 BRA `(.L_x_173) ;  /* 0xffffff8400506947 */ /* 0x000fea000383ffff */
[----:B------:R-:W-:Y:S05]  /*7e70*/  BSYNC.RECONVERGENT B8 ;  /* 0x0000000000087941 */ /* 0x000fea0003800200 */
.L_x_0:
[----:B------:R-:W-:-:S13]  /*7e80*/  ISETP.NE.AND P6, PT, R25, RZ, PT ;  /* 0x000000ff1900720c */ /* 0x000fda0003fc5270 */
[----:B------:R-:W-:Y:S05]  /*7e90*/  @P6 BRA `(.L_x_174) ;  /* 0xffffff8400286947 */ /* 0x000fea000383ffff */
[----:B------:R-:W-:Y:S05]  /*7ea0*/  EXIT ;  /* 0x000000000000794d */ /* 0x000fea0003800000 */
.L_x_175:
[----:B------:R-:W-:-:S00]  /*7eb0*/  BRA `(.L_x_175) ;  /* 0xfffffffc00fc7947 */ /* 0x000fc0000383ffff */
[----:B------:R-:W-:-:S00]  /*7ec0*/  NOP ;  /* 0x0000000000007918 */ /* 0x000fc00000000000 */
        /* <DEDUP_REMOVED lines=11> */
.L_x_176:


//--------------------- .nv.global.init           --------------------------
	.section	.nv.global.init,"aw",@progbits
.nv.global.init:
	.type		$str$1,@object
	.size		$str$1,($str - $str$1)
$str$1:
        /*0000*/ 	.byte	0x50, 0x61, 0x73, 0x73, 0x77, 0x6f, 0x72, 0x64, 0x20, 0x46, 0x6f, 0x75, 0x6e, 0x64, 0x3a, 0x20
        /*0010*/ 	.byte	0x25, 0x73, 0x0a, 0x00
	.type		$str,@object
	.size		$str,(.L_0 - $str)
$str:
        /*0014*/ 	.byte	0x50, 0x61, 0x73, 0x73, 0x77, 0x6f, 0x72, 0x64, 0x20, 0x46, 0x6f, 0x75, 0x6e, 0x64, 0x20, 0x3a
        /*0024*/ 	.byte	0x20, 0x25, 0x73, 0x0a, 0x00
.L_0:


//--------------------- .nv.shared.reserved.0     --------------------------
	.section	.nv.shared.reserved.0,"aw",@nobits
	.weak		__nv_reservedSMEM_offset_0_alias
	.size		__nv_reservedSMEM_offset_0_alias, 0, 64
	.other		__nv_reservedSMEM_offset_0_alias,@"STO_CUDA_RESERVED_SHARED STV_DEFAULT"
__nv_reservedSMEM_offset_0_alias:
	.zero		0
	.zero		64


//--------------------- .nv.constant0._Z6kernelv  --------------------------
	.section	.nv.constant0._Z6kernelv,"a",@progbits
	.sectionflags	@""
	.align	4
.nv.constant0._Z6kernelv:
	.zero		896


//--------------------- SYMBOLS --------------------------

	.type		.nv.reservedSmem.offset0,@object
	.size		.nv.reservedSmem.offset0,0x4
	.type		vprintf,@function
